	.target	sm_90a

	.elftype	@"ET_EXEC"


//--------------------- .note.nv.tkinfo           --------------------------
	.section	.note.nv.tkinfo,"",@"SHT_NOTE"
	.sectionflags	@"SHF_NOTE_NV_TKINFO"
	.tkinfo
        /*0018*/ 	.word	0x00000002
        /*0030*/ 	.string	""
        /*0030*/ 	.string	"ptxas"
        /*0030*/ 	.string	"Cuda compilation tools, release 13.0, V13.0.88"
        /*0030*/ 	.string	"Build cuda_13.0.r13.0/compiler.36424714_0"
        /*0030*/ 	.string	"-arch sm_90a -m 64 "



//--------------------- .note.nv.cuinfo           --------------------------
	.section	.note.nv.cuinfo,"",@"SHT_NOTE"
	.sectionflags	@"SHF_NOTE_NV_CUINFO"
        /*0018*/ 	.short	0x0002
        /*001a*/ 	.short	0x005a
        /*001c*/ 	.short	0x0082
	.zero		2


//--------------------- .nv.info                  --------------------------
	.section	.nv.info,"",@"SHT_CUDA_INFO"
	.align	4


	//----- nvinfo : EIATTR_REGCOUNT
	.align		4
        /*0000*/ 	.byte	0x04, 0x2f
        /*0002*/ 	.short	(.L_15 - .L_14)
	.align		4
.L_14:
        /*0004*/ 	.word	index@(_ZN7cutlass13device_kernelINS_4fmha6kernel13FmhaKernelTmaINS1_10collective15FmhaMainloopTmaINS_6half_tEfN4cute5tupleIJNS7_1CILi64EEESA_SA_EEENS4_13DefaultFusionEJEEENS4_15FmhaFwdEpilogueIS6_fSB_EEJEEEEEvNT_6ParamsE)
        /*0008*/ 	.word	0x0000005e


	//----- nvinfo : EIATTR_FRAME_SIZE
	.align		4
.L_15:
        /*000c*/ 	.byte	0x04, 0x11
        /*000e*/ 	.short	(.L_17 - .L_16)
	.align		4
.L_16:
        /*0010*/ 	.word	index@($__internal_0_$__cuda_sm20_rcp_rn_f32_slowpath)
        /*0014*/ 	.word	0x00000000


	//----- nvinfo : EIATTR_FRAME_SIZE
	.align		4
.L_17:
        /*0018*/ 	.byte	0x04, 0x11
        /*001a*/ 	.short	(.L_19 - .L_18)
	.align		4
.L_18:
        /*001c*/ 	.word	index@(_ZN7cutlass13device_kernelINS_4fmha6kernel13FmhaKernelTmaINS1_10collective15FmhaMainloopTmaINS_6half_tEfN4cute5tupleIJNS7_1CILi64EEESA_SA_EEENS4_13DefaultFusionEJEEENS4_15FmhaFwdEpilogueIS6_fSB_EEJEEEEEvNT_6ParamsE)
        /*0020*/ 	.word	0x00000000


	//----- nvinfo : EIATTR_MIN_STACK_SIZE
	.align		4
.L_19:
        /*0024*/ 	.byte	0x04, 0x12
        /*0026*/ 	.short	(.L_21 - .L_20)
	.align		4
.L_20:
        /*0028*/ 	.word	index@(_ZN7cutlass13device_kernelINS_4fmha6kernel13FmhaKernelTmaINS1_10collective15FmhaMainloopTmaINS_6half_tEfN4cute5tupleIJNS7_1CILi64EEESA_SA_EEENS4_13DefaultFusionEJEEENS4_15FmhaFwdEpilogueIS6_fSB_EEJEEEEEvNT_6ParamsE)
        /*002c*/ 	.word	0x00000000
.L_21:


//--------------------- .nv.compat                --------------------------
	.section	.nv.compat,"",@"SHT_CUDA_COMPAT_INFO"
	.align	4
        /*0000*/ 	.byte	0x02, 0x09, 0x01, 0x00, 0x02, 0x02, 0x04, 0x00, 0x02, 0x05, 0x05, 0x00, 0x03, 0x07, 0x01, 0x01
        /*0010*/ 	.byte	0x02, 0x03, 0x01, 0x00, 0x02, 0x06, 0x01, 0x00, 0x04, 0x0b, 0x08, 0x00, 0x00, 0x00, 0x00, 0x00
        /*0020*/ 	.byte	0x00, 0x00, 0x00, 0x00


//--------------------- .nv.info._ZN7cutlass13device_kernelINS_4fmha6kernel13FmhaKernelTmaINS1_10collective15FmhaMainloopTmaINS_6half_tEfN4cute5tupleIJNS7_1CILi64EEESA_SA_EEENS4_13DefaultFusionEJEEENS4_15FmhaFwdEpilogueIS6_fSB_EEJEEEEEvNT_6ParamsE --------------------------
	.section	.nv.info._ZN7cutlass13device_kernelINS_4fmha6kernel13FmhaKernelTmaINS1_10collective15FmhaMainloopTmaINS_6half_tEfN4cute5tupleIJNS7_1CILi64EEESA_SA_EEENS4_13DefaultFusionEJEEENS4_15FmhaFwdEpilogueIS6_fSB_EEJEEEEEvNT_6ParamsE,"",@"SHT_CUDA_INFO"
	.sectionflags	@""
	.align	4


	//----- nvinfo : EIATTR_CUDA_API_VERSION
	.align		4
        /*0000*/ 	.byte	0x04, 0x37
        /*0002*/ 	.short	(.L_23 - .L_22)
.L_22:
        /*0004*/ 	.word	0x00000082


	//----- nvinfo : EIATTR_KPARAM_INFO
	.align		4
.L_23:
        /*0008*/ 	.byte	0x04, 0x17
        /*000a*/ 	.short	(.L_25 - .L_24)
.L_24:
        /*000c*/ 	.word	0x00000000
        /*0010*/ 	.short	0x0000
        /*0012*/ 	.short	0x0070
        /*0014*/ 	.byte	0x00, 0xf0, 0x01, 0x20


	//----- nvinfo : EIATTR_SPARSE_MMA_MASK
	.align		4
.L_25:
        /*0018*/ 	.byte	0x03, 0x50
        /*001a*/ 	.short	0x0000


	//----- nvinfo : EIATTR_MAXREG_COUNT
	.align		4
        /*001c*/ 	.byte	0x03, 0x1b
        /*001e*/ 	.short	0x00ff


	//----- nvinfo : EIATTR_NUM_BARRIERS
	.align		4
        /*0020*/ 	.byte	0x02, 0x4c
        /*0022*/ 	.byte	0x02
	.zero		1


	//----- nvinfo : EIATTR_EXTERNS
	.align		4
        /*0024*/ 	.byte	0x04, 0x0f
        /*0026*/ 	.short	(.L_27 - .L_26)


	//   ....[0]....
	.align		4
.L_26:
        /*0028*/ 	.word	index@(__assertfail)


	//----- nvinfo : EIATTR_MERCURY_ISA_VERSION
	.align		4
.L_27:
        /*002c*/ 	.byte	0x03, 0x5f
        /*002e*/ 	.short	0x0101


	//----- nvinfo : EIATTR_COOP_GROUP_MASK_REGIDS
	.align		4
        /*0030*/ 	.byte	0x04, 0x29
        /*0032*/ 	.short	(.L_29 - .L_28)


	//   ....[0]....
.L_28:
        /*0034*/ 	.word	0xffffffff


	//   ....[1]....
        /*0038*/ 	.word	0xffffffff


	//   ....[2]....
        /*003c*/ 	.word	0xffffffff


	//   ....[3]....
        /*0040*/ 	.word	0xffffffff


	//   ....[4]....
        /*0044*/ 	.word	0xffffffff


	//   ....[5]....
        /*0048*/ 	.word	0xffffffff


	//   ....[6]....
        /*004c*/ 	.word	0xffffffff


	//   ....[7]....
        /*0050*/ 	.word	0xffffffff


	//   ....[8]....
        /*0054*/ 	.word	0xffffffff


	//   ....[9]....
        /*0058*/ 	.word	0xffffffff


	//   ....[10]....
        /*005c*/ 	.word	0xffffffff


	//   ....[11]....
        /*0060*/ 	.word	0xffffffff


	//   ....[12]....
        /*0064*/ 	.word	0xffffffff


	//   ....[13]....
        /*0068*/ 	.word	0xffffffff


	//   ....[14]....
        /*006c*/ 	.word	0xffffffff


	//   ....[15]....
        /*0070*/ 	.word	0xffffffff


	//   ....[16]....
        /*0074*/ 	.word	0xffffffff


	//----- nvinfo : EIATTR_COOP_GROUP_INSTR_OFFSETS
	.align		4
.L_29:
        /*0078*/ 	.byte	0x04, 0x28
        /*007a*/ 	.short	(.L_31 - .L_30)


	//   ....[0]....
.L_30:
        /*007c*/ 	.word	0x00000050


	//   ....[1]....
        /*0080*/ 	.word	0x00000140


	//   ....[2]....
        /*0084*/ 	.word	0x00000270


	//   ....[3]....
        /*0088*/ 	.word	0x00000410


	//   ....[4]....
        /*008c*/ 	.word	0x00000570


	//   ....[5]....
        /*0090*/ 	.word	0x000015c0


	//   ....[6]....
        /*0094*/ 	.word	0x00001620


	//   ....[7]....
        /*0098*/ 	.word	0x00001640


	//   ....[8]....
        /*009c*/ 	.word	0x00001660


	//   ....[9]....
        /*00a0*/ 	.word	0x00002ce0


	//   ....[10]....
        /*00a4*/ 	.word	0x00002d00


	//   ....[11]....
        /*00a8*/ 	.word	0x00002d30


	//   ....[12]....
        /*00ac*/ 	.word	0x00002d50


	//   ....[13]....
        /*00b0*/ 	.word	0x00004360


	//   ....[14]....
        /*00b4*/ 	.word	0x000043a0


	//   ....[15]....
        /*00b8*/ 	.word	0x000043d0


	//   ....[16]....
        /*00bc*/ 	.word	0x000043f0


	//----- nvinfo : EIATTR_SYSCALL_OFFSETS
	.align		4
.L_31:
        /*00c0*/ 	.byte	0x04, 0x46
        /*00c2*/ 	.short	(.L_33 - .L_32)


	//   ....[0]....
.L_32:
        /*00c4*/ 	.word	0x00004d20


	//   ....[1]....
        /*00c8*/ 	.word	0x00004e40


	//----- nvinfo : EIATTR_MBARRIER_INSTR_OFFSETS
	.align		4
.L_33:
        /*00cc*/ 	.byte	0x04, 0x39
        /*00ce*/ 	.short	(.L_35 - .L_34)


	//   ....[0]....
.L_34:
        /*00d0*/ 	.word	0x00000240
        /*00d4*/ 	.word	0x000000ff
        /*00d8*/ 	.word	0x0000a040
        /*00dc*/ 	.short	0x0100
        /*00de*/ 	.byte	0x08
	.zero		1


	//   ....[1]....
        /*00e0*/ 	.word	0x00000250
        /*00e4*/ 	.word	0x000000ff
        /*00e8*/ 	.word	0x0000a048
        /*00ec*/ 	.short	0x0100
        /*00ee*/ 	.byte	0x08
	.zero		1


	//   ....[2]....
        /*00f0*/ 	.word	0x00000380
        /*00f4*/ 	.word	0x000000ff
        /*00f8*/ 	.word	0x0000a000
        /*00fc*/ 	.short	0x0100
        /*00fe*/ 	.byte	0x08
	.zero		1


	//   ....[3]....
        /*0100*/ 	.word	0x00000390
        /*0104*/ 	.word	0x000000ff
        /*0108*/ 	.word	0x0000a020
        /*010c*/ 	.short	0x0100
        /*010e*/ 	.byte	0x08
	.zero		1


	//   ....[4]....
        /*0110*/ 	.word	0x000003a0
        /*0114*/ 	.word	0x000000ff
        /*0118*/ 	.word	0x0000a008
        /*011c*/ 	.short	0x0100
        /*011e*/ 	.byte	0x08
	.zero		1


	//   ....[5]....
        /*0120*/ 	.word	0x000003b0
        /*0124*/ 	.word	0x000000ff
        /*0128*/ 	.word	0x0000a028
        /*012c*/ 	.short	0x0100
        /*012e*/ 	.byte	0x08
	.zero		1


	//   ....[6]....
        /*0130*/ 	.word	0x000003c0
        /*0134*/ 	.word	0x000000ff
        /*0138*/ 	.word	0x0000a010
        /*013c*/ 	.short	0x0100
        /*013e*/ 	.byte	0x08
	.zero		1


	//   ....[7]....
        /*0140*/ 	.word	0x000003d0
        /*0144*/ 	.word	0x000000ff
        /*0148*/ 	.word	0x0000a030
        /*014c*/ 	.short	0x0100
        /*014e*/ 	.byte	0x08
	.zero		1


	//   ....[8]....
        /*0150*/ 	.word	0x000003e0
        /*0154*/ 	.word	0x000000ff
        /*0158*/ 	.word	0x0000a018
        /*015c*/ 	.short	0x0100
        /*015e*/ 	.byte	0x08
	.zero		1


	//   ....[9]....
        /*0160*/ 	.word	0x000003f0
        /*0164*/ 	.word	0x000000ff
        /*0168*/ 	.word	0x0000a038
        /*016c*/ 	.short	0x0100
        /*016e*/ 	.byte	0x08
	.zero		1


	//   ....[10]....
        /*0170*/ 	.word	0x00000520
        /*0174*/ 	.word	0x000000ff
        /*0178*/ 	.word	0x0000a050
        /*017c*/ 	.short	0x0100
        /*017e*/ 	.byte	0x08
	.zero		1


	//   ....[11]....
        /*0180*/ 	.word	0x00000530
        /*0184*/ 	.word	0x000000ff
        /*0188*/ 	.word	0x0000a060
        /*018c*/ 	.short	0x0100
        /*018e*/ 	.byte	0x08
	.zero		1


	//   ....[12]....
        /*0190*/ 	.word	0x00000540
        /*0194*/ 	.word	0x000000ff
        /*0198*/ 	.word	0x0000a058
        /*019c*/ 	.short	0x0100
        /*019e*/ 	.byte	0x08
	.zero		1


	//   ....[13]....
        /*01a0*/ 	.word	0x00000550
        /*01a4*/ 	.word	0x000000ff
        /*01a8*/ 	.word	0x0000a068
        /*01ac*/ 	.short	0x0100
        /*01ae*/ 	.byte	0x08
	.zero		1


	//   ....[14]....
        /*01b0*/ 	.word	0x00000690
        /*01b4*/ 	.word	0x00000003
        /*01b8*/ 	.word	0x0000a048
        /*01bc*/ 	.short	0x010a
        /*01be*/ 	.byte	0x3f
	.zero		1


	//   ....[15]....
        /*01c0*/ 	.word	0x00000950
        /*01c4*/ 	.word	0x00000000
        /*01c8*/ 	.word	0x0000a020
        /*01cc*/ 	.short	0x010a
        /*01ce*/ 	.byte	0x3f
	.zero		1


	//   ....[16]....
        /*01d0*/ 	.word	0x00000b00
        /*01d4*/ 	.word	0x00000000
        /*01d8*/ 	.word	0x0000a020
        /*01dc*/ 	.short	0x010a
        /*01de*/ 	.byte	0x3f
	.zero		1


	//   ....[17]....
        /*01e0*/ 	.word	0x00000d20
        /*01e4*/ 	.word	0x00000002
        /*01e8*/ 	.word	0x0000a020
        /*01ec*/ 	.short	0x010a
        /*01ee*/ 	.byte	0x3f
	.zero		1


	//   ....[18]....
        /*01f0*/ 	.word	0x00000f30
        /*01f4*/ 	.word	0x00000003
        /*01f8*/ 	.word	0x0000a020
        /*01fc*/ 	.short	0x010a
        /*01fe*/ 	.byte	0x3f
	.zero		1


	//   ....[19]....
        /*0200*/ 	.word	0x00001160
        /*0204*/ 	.word	0x00000002
        /*0208*/ 	.word	0x0000a040
        /*020c*/ 	.short	0x010a
        /*020e*/ 	.byte	0x3f
	.zero		1


	//   ....[20]....
        /*0210*/ 	.word	0x00001180
        /*0214*/ 	.word	0x00000002
        /*0218*/ 	.word	0x0000a000
        /*021c*/ 	.short	0x010a
        /*021e*/ 	.byte	0x3f
	.zero		1


	//   ....[21]....
        /*0220*/ 	.word	0x00001430
        /*0224*/ 	.word	0x00000002
        /*0228*/ 	.word	0x0000a008
        /*022c*/ 	.short	0x010a
        /*022e*/ 	.byte	0x3f
	.zero		1


	//   ....[22]....
        /*0230*/ 	.word	0x00002570
        /*0234*/ 	.word	0x0000000b
        /*0238*/ 	.word	0x00000000
        /*023c*/ 	.short	0x0101
        /*023e*/ 	.byte	0x3f
	.zero		1


	//   ....[23]....
        /*0240*/ 	.word	0x00002630
        /*0244*/ 	.word	0x00000009
        /*0248*/ 	.word	0x0000a000
        /*024c*/ 	.short	0x010a
        /*024e*/ 	.byte	0x3f
	.zero		1


	//   ....[24]....
        /*0250*/ 	.word	0x00002890
        /*0254*/ 	.word	0x00000000
        /*0258*/ 	.word	0x0000a020
        /*025c*/ 	.short	0x010a
        /*025e*/ 	.byte	0x3f
	.zero		1


	//   ....[25]....
        /*0260*/ 	.word	0x00002cf0
        /*0264*/ 	.word	0x00000058
        /*0268*/ 	.word	0x00000000
        /*026c*/ 	.short	0x0101
        /*026e*/ 	.byte	0x3f
	.zero		1


	//   ....[26]....
        /*0270*/ 	.word	0x00002da0
        /*0274*/ 	.word	0x00000014
        /*0278*/ 	.word	0x0000a000
        /*027c*/ 	.short	0x010a
        /*027e*/ 	.byte	0x3f
	.zero		1


	//   ....[27]....
        /*0280*/ 	.word	0x00004000
        /*0284*/ 	.word	0x0000000b
        /*0288*/ 	.word	0x00000000
        /*028c*/ 	.short	0x0101
        /*028e*/ 	.byte	0x3f
	.zero		1


	//   ....[28]....
        /*0290*/ 	.word	0x00004080
        /*0294*/ 	.word	0x0000000b
        /*0298*/ 	.word	0x0000a020
        /*029c*/ 	.short	0x010a
        /*029e*/ 	.byte	0x3f
	.zero		1


	//   ....[29]....
        /*02a0*/ 	.word	0x00005620
        /*02a4*/ 	.word	0x00000003
        /*02a8*/ 	.word	0x0000a048
        /*02ac*/ 	.short	0x010a
        /*02ae*/ 	.byte	0x3f
	.zero		1


	//   ....[30]....
        /*02b0*/ 	.word	0x00005670
        /*02b4*/ 	.word	0x00000000
        /*02b8*/ 	.word	0x0000a020
        /*02bc*/ 	.short	0x010a
        /*02be*/ 	.byte	0x3f
	.zero		1


	//   ....[31]....
        /*02c0*/ 	.word	0x000056c0
        /*02c4*/ 	.word	0x00000000
        /*02c8*/ 	.word	0x0000a020
        /*02cc*/ 	.short	0x010a
        /*02ce*/ 	.byte	0x3f
	.zero		1


	//   ....[32]....
        /*02d0*/ 	.word	0x00005710
        /*02d4*/ 	.word	0x00000002
        /*02d8*/ 	.word	0x0000a020
        /*02dc*/ 	.short	0x010a
        /*02de*/ 	.byte	0x3f
	.zero		1


	//   ....[33]....
        /*02e0*/ 	.word	0x00005760
        /*02e4*/ 	.word	0x00000003
        /*02e8*/ 	.word	0x0000a020
        /*02ec*/ 	.short	0x010a
        /*02ee*/ 	.byte	0x3f
	.zero		1


	//   ....[34]....
        /*02f0*/ 	.word	0x000057b0
        /*02f4*/ 	.word	0x00000002
        /*02f8*/ 	.word	0x0000a040
        /*02fc*/ 	.short	0x010a
        /*02fe*/ 	.byte	0x3f
	.zero		1


	//   ....[35]....
        /*0300*/ 	.word	0x00005800
        /*0304*/ 	.word	0x00000002
        /*0308*/ 	.word	0x0000a000
        /*030c*/ 	.short	0x010a
        /*030e*/ 	.byte	0x3f
	.zero		1


	//   ....[36]....
        /*0310*/ 	.word	0x00005850
        /*0314*/ 	.word	0x00000002
        /*0318*/ 	.word	0x0000a008
        /*031c*/ 	.short	0x010a
        /*031e*/ 	.byte	0x3f
	.zero		1


	//   ....[37]....
        /*0320*/ 	.word	0x000058a0
        /*0324*/ 	.word	0x00000009
        /*0328*/ 	.word	0x0000a000
        /*032c*/ 	.short	0x010a
        /*032e*/ 	.byte	0x3f
	.zero		1


	//   ....[38]....
        /*0330*/ 	.word	0x000058f0
        /*0334*/ 	.word	0x00000000
        /*0338*/ 	.word	0x0000a020
        /*033c*/ 	.short	0x010a
        /*033e*/ 	.byte	0x3f
	.zero		1


	//   ....[39]....
        /*0340*/ 	.word	0x00005940
        /*0344*/ 	.word	0x00000014
        /*0348*/ 	.word	0x0000a000
        /*034c*/ 	.short	0x010a
        /*034e*/ 	.byte	0x3f
	.zero		1


	//   ....[40]....
        /*0350*/ 	.word	0x00005990
        /*0354*/ 	.word	0x0000000b
        /*0358*/ 	.word	0x0000a020
        /*035c*/ 	.short	0x010a
        /*035e*/ 	.byte	0x3f
	.zero		1


	//----- nvinfo : EIATTR_NUM_MBARRIERS
	.align		4
.L_35:
        /*0360*/ 	.byte	0x03, 0x38
        /*0362*/ 	.short	0x000e


	//----- nvinfo : EIATTR_EXIT_INSTR_OFFSETS
	.align		4
        /*0364*/ 	.byte	0x04, 0x1c
        /*0366*/ 	.short	(.L_37 - .L_36)


	//   ....[0]....
.L_36:
        /*0368*/ 	.word	0x00005610


	//----- nvinfo : EIATTR_MAX_THREADS
	.align		4
.L_37:
        /*036c*/ 	.byte	0x04, 0x05
        /*036e*/ 	.short	(.L_39 - .L_38)
.L_38:
        /*0370*/ 	.word	0x00000080
        /*0374*/ 	.word	0x00000001
        /*0378*/ 	.word	0x00000001


	//----- nvinfo : EIATTR_CRS_STACK_SIZE
	.align		4
.L_39:
        /*037c*/ 	.byte	0x04, 0x1e
        /*037e*/ 	.short	(.L_41 - .L_40)
.L_40:
        /*0380*/ 	.word	0x00000000


	//----- nvinfo : EIATTR_CBANK_PARAM_SIZE
	.align		4
.L_41:
        /*0384*/ 	.byte	0x03, 0x19
        /*0386*/ 	.short	0x0870


	//----- nvinfo : EIATTR_PARAM_CBANK
	.align		4
        /*0388*/ 	.byte	0x04, 0x0a
        /*038a*/ 	.short	(.L_43 - .L_42)
	.align		4
.L_42:
        /*038c*/ 	.word	index@(.nv.constant0._ZN7cutlass13device_kernelINS_4fmha6kernel13FmhaKernelTmaINS1_10collective15FmhaMainloopTmaINS_6half_tEfN4cute5tupleIJNS7_1CILi64EEESA_SA_EEENS4_13DefaultFusionEJEEENS4_15FmhaFwdEpilogueIS6_fSB_EEJEEEEEvNT_6ParamsE)
        /*0390*/ 	.short	0x0210
        /*0392*/ 	.short	0x0870


	//----- nvinfo : EIATTR_SW_WAR
	.align		4
.L_43:
        /*0394*/ 	.byte	0x04, 0x36
        /*0396*/ 	.short	(.L_45 - .L_44)
.L_44:
        /*0398*/ 	.word	0x00000008
.L_45:


//--------------------- .nv.callgraph             --------------------------
	.section	.nv.callgraph,"",@"SHT_CUDA_CALLGRAPH"
	.align	4
	.sectionentsize	8
	.align		4
        /*0000*/ 	.word	0x00000000
	.align		4
        /*0004*/ 	.word	0xffffffff
	.align		4
        /*0008*/ 	.word	index@(_ZN7cutlass13device_kernelINS_4fmha6kernel13FmhaKernelTmaINS1_10collective15FmhaMainloopTmaINS_6half_tEfN4cute5tupleIJNS7_1CILi64EEESA_SA_EEENS4_13DefaultFusionEJEEENS4_15FmhaFwdEpilogueIS6_fSB_EEJEEEEEvNT_6ParamsE)
	.align		4
        /*000c*/ 	.word	index@(__assertfail)
	.align		4
        /*0010*/ 	.word	0x00000000
	.align		4
        /*0014*/ 	.word	0xfffffffe
	.align		4
        /*0018*/ 	.word	0x00000000
	.align		4
        /*001c*/ 	.word	0xfffffffd
	.align		4
        /*0020*/ 	.word	0x00000000
	.align		4
        /*0024*/ 	.word	0xfffffffc


//--------------------- .nv.constant4             --------------------------
	.section	.nv.constant4,"a",@progbits
	.align	8
	.align		8
.nv.constant4:
        /*0000*/ 	.dword	__assertfail
	.align		8
        /*0008*/ 	.dword	__unnamed_1
	.align		8
        /*0010*/ 	.dword	_ZN39_INTERNAL_c3d1aa13_4_k_cu_543a6e49_27534cuda3std3__45__cpo5beginE
	.align		8
        /*0018*/ 	.dword	_ZN39_INTERNAL_c3d1aa13_4_k_cu_543a6e49_27534cuda3std3__45__cpo3endE
	.align		8
        /*0020*/ 	.dword	_ZN39_INTERNAL_c3d1aa13_4_k_cu_543a6e49_27534cuda3std3__45__cpo6cbeginE
	.align		8
        /*0028*/ 	.dword	_ZN39_INTERNAL_c3d1aa13_4_k_cu_543a6e49_27534cuda3std3__45__cpo4cendE
	.align		8
        /*0030*/ 	.dword	_ZN39_INTERNAL_c3d1aa13_4_k_cu_543a6e49_27534cuda3std3__441_GLOBAL__N__c3d1aa13_4_k_cu_543a6e49_27536ignoreE
	.align		8
        /*0038*/ 	.dword	_ZN39_INTERNAL_c3d1aa13_4_k_cu_543a6e49_27534cuda3std3__419piecewise_constructE
	.align		8
        /*0040*/ 	.dword	_ZN39_INTERNAL_c3d1aa13_4_k_cu_543a6e49_27534cuda3std3__48in_placeE
	.align		8
        /*0048*/ 	.dword	_ZN39_INTERNAL_c3d1aa13_4_k_cu_543a6e49_27534cuda3std6ranges3__45__cpo4swapE
	.align		8
        /*0050*/ 	.dword	_ZN39_INTERNAL_c3d1aa13_4_k_cu_543a6e49_27534cuda3std6ranges3__45__cpo9iter_moveE
	.align		8
        /*0058*/ 	.dword	_ZN39_INTERNAL_c3d1aa13_4_k_cu_543a6e49_27534cute7productE
	.align		8
        /*0060*/ 	.dword	_ZN39_INTERNAL_c3d1aa13_4_k_cu_543a6e49_27534cute1_E
	.align		8
        /*0068*/ 	.dword	$str$23
	.align		8
        /*0070*/ 	.dword	$str$24


//--------------------- .text._ZN7cutlass13device_kernelINS_4fmha6kernel13FmhaKernelTmaINS1_10collective15FmhaMainloopTmaINS_6half_tEfN4cute5tupleIJNS7_1CILi64EEESA_SA_EEENS4_13DefaultFusionEJEEENS4_15FmhaFwdEpilogueIS6_fSB_EEJEEEEEvNT_6ParamsE --------------------------
	.section	.text._ZN7cutlass13device_kernelINS_4fmha6kernel13FmhaKernelTmaINS1_10collective15FmhaMainloopTmaINS_6half_tEfN4cute5tupleIJNS7_1CILi64EEESA_SA_EEENS4_13DefaultFusionEJEEENS4_15FmhaFwdEpilogueIS6_fSB_EEJEEEEEvNT_6ParamsE,"ax",@progbits
	.align	128
.text._ZN7cutlass13device_kernelINS_4fmha6kernel13FmhaKernelTmaINS1_10collective15FmhaMainloopTmaINS_6half_tEfN4cute5tupleIJNS7_1CILi64EEESA_SA_EEENS4_13DefaultFusionEJEEENS4_15FmhaFwdEpilogueIS6_fSB_EEJEEEEEvNT_6ParamsE:
        .type           _ZN7cutlass13device_kernelINS_4fmha6kernel13FmhaKernelTmaINS1_10collective15FmhaMainloopTmaINS_6half_tEfN4cute5tupleIJNS7_1CILi64EEESA_SA_EEENS4_13DefaultFusionEJEEENS4_15FmhaFwdEpilogueIS6_fSB_EEJEEEEEvNT_6ParamsE,@function
        .size           _ZN7cutlass13device_kernelINS_4fmha6kernel13FmhaKernelTmaINS1_10collective15FmhaMainloopTmaINS_6half_tEfN4cute5tupleIJNS7_1CILi64EEESA_SA_EEENS4_13DefaultFusionEJEEENS4_15FmhaFwdEpilogueIS6_fSB_EEJEEEEEvNT_6ParamsE,(.L_x_76 - _ZN7cutlass13device_kernelINS_4fmha6kernel13FmhaKernelTmaINS1_10collective15FmhaMainloopTmaINS_6half_tEfN4cute5tupleIJNS7_1CILi64EEESA_SA_EEENS4_13DefaultFusionEJEEENS4_15FmhaFwdEpilogueIS6_fSB_EEJEEEEEvNT_6ParamsE)
        .other          _ZN7cutlass13device_kernelINS_4fmha6kernel13FmhaKernelTmaINS1_10collective15FmhaMainloopTmaINS_6half_tEfN4cute5tupleIJNS7_1CILi64EEESA_SA_EEENS4_13DefaultFusionEJEEENS4_15FmhaFwdEpilogueIS6_fSB_EEJEEEEEvNT_6ParamsE,@"STO_CUDA_ENTRY STV_DEFAULT"
_ZN7cutlass13device_kernelINS_4fmha6kernel13FmhaKernelTmaINS1_10collective15FmhaMainloopTmaINS_6half_tEfN4cute5tupleIJNS7_1CILi64EEESA_SA_EEENS4_13DefaultFusionEJEEENS4_15FmhaFwdEpilogueIS6_fSB_EEJEEEEEvNT_6ParamsE:
[----:B------:R-:W1:Y:S01]  /*0000*/  LDC R1, c[0x0][0x28] ;  /* 0x00000a00ff017b82 */ /* 0x000e620000000800 */
[----:B------:R-:W2:Y:S01]  /*0010*/  S2R R10, SR_TID.X ;  /* 0x00000000000a7919 */ /* 0x000ea20000002100 */
[----:B------:R-:W-:Y:S01]  /*0020*/  ELECT P0, URZ, PT ;  /* 0x00000000003f782f */ /* 0x000fe20003800000 */
[----:B------:R-:W-:Y:S01]  /*0030*/  BSSY B0, `(.L_x_0) ;  /* 0x0000010000007945 */ /* 0x000fe20003800000 */
[----:B--2---:R-:W-:-:S05]  /*0040*/  SHF.R.U32.HI R8, RZ, 0x5, R10 ;  /* 0x00000005ff087819 */ /* 0x004fca000001160a */
[----:B------:R-:W2:Y:S02]  /*0050*/  SHFL.IDX PT, R0, R8, RZ, 0x1f ;  /* 0x00001fff08007589 */ /* 0x000ea400000e0000 */
[----:B--2---:R-:W-:-:S13]  /*0060*/  ISETP.NE.OR P0, PT, R0, RZ, !P0 ;  /* 0x000000ff0000720c */ /* 0x004fda0004705670 */
[----:B-1----:R-:W-:Y:S05]  /*0070*/  @P0 BRA `(.L_x_1) ;  /* 0x00000000002c0947 */ /* 0x002fea0003800000 */
[----:B------:R-:W-:Y:S02]  /*0080*/  ULDC.64 UR4, c[0x0][0x198] ;  /* 0x0000660000047ab9 */ /* 0x000fe40000000a00 */
[----:B------:R-:W-:Y:S02]  /*0090*/  UIADD3 UR6, UP0, UR4, 0xf0, URZ ;  /* 0x000000f004067890 */ /* 0x000fe4000ff1e03f */
[----:B------:R-:W-:Y:S02]  /*00a0*/  UIADD3 UR8, UP1, UR4, 0x1f0, URZ ;  /* 0x000001f004087890 */ /* 0x000fe4000ff3e03f */
[----:B------:R-:W-:Y:S02]  /*00b0*/  UIADD3 UR4, UP2, UR4, 0x2f0, URZ ;  /* 0x000002f004047890 */ /* 0x000fe4000ff5e03f */
[----:B------:R-:W-:Y:S02]  /*00c0*/  UIADD3.X UR7, URZ, UR5, URZ, UP0, !UPT ;  /* 0x000000053f077290 */ /* 0x000fe400087fe43f */
[----:B------:R-:W-:-:S02]  /*00d0*/  UIADD3.X UR9, URZ, UR5, URZ, UP1, !UPT ;  /* 0x000000053f097290 */ /* 0x000fc40008ffe43f */
[----:B------:R-:W-:-:S05]  /*00e0*/  UIADD3.X UR5, URZ, UR5, URZ, UP2, !UPT ;  /* 0x000000053f057290 */ /* 0x000fca00097fe43f */
[----:B------:R1:W-:Y:S02]  /*00f0*/  UTMACCTL.PF [UR6] ;  /* 0x00000000060079b9 */ /* 0x0003e40008040000 */
[----:B------:R1:W-:Y:S02]  /*0100*/  UTMACCTL.PF [UR8] ;  /* 0x00000000080079b9 */ /* 0x0003e40008040000 */
[----:B------:R1:W-:Y:S02]  /*0110*/  UTMACCTL.PF [UR4] ;  /* 0x00000000040079b9 */ /* 0x0003e40008040000 */
[----:B-1----:R-:W-:Y:S01]  /*0120*/  NOP ;  /* 0x0000000000007918 */ /* 0x002fe20000000000 */
.L_x_1:
[----:B------:R-:W-:Y:S05]  /*0130*/  BSYNC B0 ;  /* 0x0000000000007941 */ /* 0x000fea0003800000 */
.L_x_0:
[----:B------:R-:W1:Y:S02]  /*0140*/  SHFL.IDX PT, R0, R8, RZ, 0x1f ;  /* 0x00001fff08007589 */ /* 0x000e6400000e0000 */
[----:B-1----:R-:W-:-:S13]  /*0150*/  ISETP.NE.AND P0, PT, R0, RZ, PT ;  /* 0x000000ff0000720c */ /* 0x002fda0003f05270 */
[----:B------:R-:W-:Y:S05]  /*0160*/  @P0 BRA `(.L_x_2) ;  /* 0x0000000000400947 */ /* 0x000fea0003800000 */
[----:B------:R-:W1:Y:S01]  /*0170*/  S2UR UR8, SR_CgaCtaId ;  /* 0x00000000000879c3 */ /* 0x000e620000008800 */
[----:B------:R-:W-:Y:S01]  /*0180*/  UMOV UR4, 0x400 ;  /* 0x0000040000047882 */ /* 0x000fe20000000000 */
[----:B------:R-:W-:Y:S01]  /*0190*/  UMOV UR5, 0x1 ;  /* 0x0000000100057882 */ /* 0x000fe20000000000 */
[----:B------:R-:W-:Y:S01]  /*01a0*/  UMOV UR6, 0x80 ;  /* 0x0000008000067882 */ /* 0x000fe20000000000 */
[----:B------:R-:W-:Y:S01]  /*01b0*/  ELECT P0, URZ, PT ;  /* 0x00000000003f782f */ /* 0x000fe20003800000 */
[----:B------:R-:W-:-:S04]  /*01c0*/  UIADD3 UR6, -UR6, 0x100000, URZ ;  /* 0x0010000006067890 */ /* 0x000fc8000fffe13f */
[----:B------:R-:W-:Y:S02]  /*01d0*/  USHF.L.U32 UR7, UR6, 0xb, URZ ;  /* 0x0000000b06077899 */ /* 0x000fe4000800063f */
[----:B------:R-:W-:Y:S02]  /*01e0*/  USHF.L.U32 UR6, UR6, 0x1, URZ ;  /* 0x0000000106067899 */ /* 0x000fe4000800063f */
[----:B-1----:R-:W-:Y:S02]  /*01f0*/  ULEA UR8, UR8, UR4, 0x18 ;  /* 0x0000000408087291 */ /* 0x002fe4000f8ec03f */
[----:B------:R-:W-:-:S04]  /*0200*/  UIADD3 UR4, -UR5, 0x100000, URZ ;  /* 0x0010000005047890 */ /* 0x000fc8000fffe13f */
[----:B------:R-:W-:Y:S02]  /*0210*/  USHF.L.U32 UR5, UR4, 0xb, URZ ;  /* 0x0000000b04057899 */ /* 0x000fe4000800063f */
[----:B------:R-:W-:Y:S01]  /*0220*/  USHF.L.U32 UR4, UR4, 0x1, URZ ;  /* 0x0000000104047899 */ /* 0x000fe2000800063f */
[----:B------:R-:W1:Y:S11]  /*0230*/  FENCE.VIEW.ASYNC.S ;  /* 0x00000000000073c6 */ /* 0x000e760000000000 */
[----:B-1----:R1:W2:Y:S01]  /*0240*/  SYNCS.EXCH.64 URZ, [UR8+0xa040], UR4 ;  /* 0x00a04004083f75b2 */ /* 0x0022a20008000100 */
[----:B------:R1:W3:Y:S01]  /*0250*/  SYNCS.EXCH.64 URZ, [UR8+0xa048], UR6 ;  /* 0x00a04806083f75b2 */ /* 0x0002e20008000100 */
[----:B------:R-:W-:Y:S01]  /*0260*/  NOP ;  /* 0x0000000000007918 */ /* 0x000fe20000000000 */
.L_x_2:
[----:B------:R-:W4:Y:S01]  /*0270*/  SHFL.IDX PT, R0, R8, RZ, 0x1f ;  /* 0x00001fff08007589 */ /* 0x000f2200000e0000 */
[----:B------:R-:W-:Y:S01]  /*0280*/  NOP ;  /* 0x0000000000007918 */ /* 0x000fe20000000000 */
[----:B----4-:R-:W-:-:S13]  /*0290*/  ISETP.NE.AND P0, PT, R0, RZ, PT ;  /* 0x000000ff0000720c */ /* 0x010fda0003f05270 */
[----:B------:R-:W-:Y:S05]  /*02a0*/  @P0 BRA `(.L_x_3) ;  /* 0x0000000000580947 */ /* 0x000fea0003800000 */
[----:B-1----:R-:W1:Y:S01]  /*02b0*/  S2UR UR5, SR_CgaCtaId ;  /* 0x00000000000579c3 */ /* 0x002e620000008800 */
[----:B------:R-:W-:Y:S01]  /*02c0*/  UMOV UR4, 0x400 ;  /* 0x0000040000047882 */ /* 0x000fe20000000000 */
[----:B------:R-:W-:Y:S01]  /*02d0*/  UMOV UR6, 0x1 ;  /* 0x0000000100067882 */ /* 0x000fe20000000000 */
[----:B------:R-:W-:Y:S01]  /*02e0*/  UMOV UR7, 0x80 ;  /* 0x0000008000077882 */ /* 0x000fe20000000000 */
[----:B------:R-:W-:Y:S01]  /*02f0*/  ELECT P0, URZ, PT ;  /* 0x00000000003f782f */ /* 0x000fe20003800000 */
[----:B-1----:R-:W-:Y:S02]  /*0300*/  ULEA UR8, UR5, UR4, 0x18 ;  /* 0x0000000405087291 */ /* 0x002fe4000f8ec03f */
[----:B------:R-:W-:-:S04]  /*0310*/  UIADD3 UR4, -UR6, 0x100000, URZ ;  /* 0x0010000006047890 */ /* 0x000fc8000fffe13f */
[----:B------:R-:W-:Y:S02]  /*0320*/  USHF.L.U32 UR5, UR4, 0xb, URZ ;  /* 0x0000000b04057899 */ /* 0x000fe4000800063f */
[----:B------:R-:W-:Y:S02]  /*0330*/  USHF.L.U32 UR4, UR4, 0x1, URZ ;  /* 0x0000000104047899 */ /* 0x000fe4000800063f */
[----:B------:R-:W-:-:S04]  /*0340*/  UIADD3 UR6, -UR7, 0x100000, URZ ;  /* 0x0010000007067890 */ /* 0x000fc8000fffe13f */
[----:B------:R-:W-:Y:S02]  /*0350*/  USHF.L.U32 UR7, UR6, 0xb, URZ ;  /* 0x0000000b06077899 */ /* 0x000fe4000800063f */
[----:B------:R-:W-:Y:S01]  /*0360*/  USHF.L.U32 UR6, UR6, 0x1, URZ ;  /* 0x0000000106067899 */ /* 0x000fe2000800063f */
[----:B------:R-:W1:Y:S03]  /*0370*/  FENCE.VIEW.ASYNC.S ;  /* 0x00000000000073c6 */ /* 0x000e660000000000 */
[----:B-1----:R4:W1:Y:S08]  /*0380*/  SYNCS.EXCH.64 URZ, [UR8+0xa000], UR4 ;  /* 0x00a00004083f75b2 */ /* 0x0028700008000100 */
[----:B------:R4:W1:Y:S01]  /*0390*/  SYNCS.EXCH.64 URZ, [UR8+0xa020], UR6 ;  /* 0x00a02006083f75b2 */ /* 0x0008620008000100 */
[----:B------:R4:W1:Y:S01]  /*03a0*/  SYNCS.EXCH.64 URZ, [UR8+0xa008], UR4 ;  /* 0x00a00804083f75b2 */ /* 0x0008620008000100 */
[----:B------:R4:W1:Y:S01]  /*03b0*/  SYNCS.EXCH.64 URZ, [UR8+0xa028], UR6 ;  /* 0x00a02806083f75b2 */ /* 0x0008620008000100 */
[----:B------:R4:W1:Y:S01]  /*03c0*/  SYNCS.EXCH.64 URZ, [UR8+0xa010], UR4 ;  /* 0x00a01004083f75b2 */ /* 0x0008620008000100 */
[----:B------:R4:W1:Y:S01]  /*03d0*/  SYNCS.EXCH.64 URZ, [UR8+0xa030], UR6 ;  /* 0x00a03006083f75b2 */ /* 0x0008620008000100 */
[----:B------:R4:W1:Y:S01]  /*03e0*/  SYNCS.EXCH.64 URZ, [UR8+0xa018], UR4 ;  /* 0x00a01804083f75b2 */ /* 0x0008620008000100 */
[----:B------:R4:W1:Y:S02]  /*03f0*/  SYNCS.EXCH.64 URZ, [UR8+0xa038], UR6 ;  /* 0x00a03806083f75b2 */ /* 0x0008640008000100 */
[----:B----4-:R-:W-:Y:S01]  /*0400*/  NOP ;  /* 0x0000000000007918 */ /* 0x010fe20000000000 */
.L_x_3:
        /* <DEDUP_REMOVED lines=20> */
[----:B------:R4:W1:Y:S02]  /*0550*/  SYNCS.EXCH.64 URZ, [UR8+0xa068], UR6 ;  /* 0x00a06806083f75b2 */ /* 0x0008640008000100 */
[----:B----4-:R-:W-:Y:S01]  /*0560*/  NOP ;  /* 0x0000000000007918 */ /* 0x010fe20000000000 */
.L_x_4:
[----:B------:R-:W4:Y:S01]  /*0570*/  SHFL.IDX PT, R8, R8, RZ, 0x1f ;  /* 0x00001fff08087589 */ /* 0x000f2200000e0000 */
[----:B------:R-:W-:Y:S01]  /*0580*/  ELECT P0, URZ, PT ;  /* 0x00000000003f782f */ /* 0x000fe20003800000 */
[----:B------:R-:W-:Y:S01]  /*0590*/  NOP ;  /* 0x0000000000007918 */ /* 0x000fe20000000000 */
[----:B------:R-:W4:Y:S01]  /*05a0*/  S2UR UR36, SR_CTAID.Y ;  /* 0x00000000002479c3 */ /* 0x000f220000002600 */
[----:B------:R-:W-:Y:S01]  /*05b0*/  BSSY B0, `(.L_x_5) ;  /* 0x0000024000007945 */ /* 0x000fe20003800000 */
[----:B------:R-:W-:Y:S02]  /*05c0*/  MOV R7, RZ ;  /* 0x000000ff00077202 */ /* 0x000fe40000000f00 */
[----:B------:R-:W-:-:S04]  /*05d0*/  LOP3.LUT R16, R10, 0x7f, RZ, 0xc0, !PT ;  /* 0x0000007f0a107812 */ /* 0x000fc800078ec0ff */
[----:B------:R-:W4:Y:S08]  /*05e0*/  S2UR UR37, SR_CTAID.Z ;  /* 0x00000000002579c3 */ /* 0x000f300000002700 */
[----:B-123--:R-:W-:Y:S01]  /*05f0*/  BAR.SYNC.DEFER_BLOCKING 0x0 ;  /* 0x0000000000007b1d */ /* 0x00efe20000010000 */
[----:B----4-:R-:W-:-:S13]  /*0600*/  ISETP.EQ.AND P1, PT, R8, RZ, P0 ;  /* 0x000000ff0800720c */ /* 0x010fda0000722270 */
[----:B------:R-:W-:Y:S05]  /*0610*/  @!P1 BRA `(.L_x_6) ;  /* 0x0000000000749947 */ /* 0x000fea0003800000 */
[----:B------:R-:W1:Y:S01]  /*0620*/  S2R R3, SR_CgaCtaId ;  /* 0x0000000000037919 */ /* 0x000e620000008800 */
[----:B------:R-:W-:Y:S01]  /*0630*/  IMAD.MOV.U32 R2, RZ, RZ, 0x1 ;  /* 0x00000001ff027424 */ /* 0x000fe200078e00ff */
[----:B------:R-:W-:Y:S02]  /*0640*/  MOV R0, 0x400 ;  /* 0x0000040000007802 */ /* 0x000fe40000000f00 */
[----:B------:R-:W-:Y:S02]  /*0650*/  ISETP.NE.AND P3, PT, R16, RZ, PT ;  /* 0x000000ff1000720c */ /* 0x000fe40003f65270 */
[----:B------:R-:W-:Y:S02]  /*0660*/  SHF.L.U32 R2, R2, 0x1f, RZ ;  /* 0x0000001f02027819 */ /* 0x000fe400000006ff */
[----:B-1----:R-:W-:Y:S02]  /*0670*/  LEA R3, R3, R0, 0x18 ;  /* 0x0000000003037211 */ /* 0x002fe400078ec0ff */
[----:B------:R-:W1:Y:S02]  /*0680*/  S2R R0, SR_CTAID.X ;  /* 0x0000000000007919 */ /* 0x000e640000002500 */
[----:B------:R-:W2:Y:S02]  /*0690*/  SYNCS.PHASECHK.TRANS64.TRYWAIT P2, [R3+URZ+0xa048], R2 ;  /* 0x00a04802030075a7 */ /* 0x000ea4000804017f */
[----:B-12---:R-:W-:Y:S05]  /*06a0*/  @!P2 BRA `(.L_x_7) ;  /* 0x0000004c00dca947 */ /* 0x006fea0003800000 */
.L_x_59:
[----:B------:R-:W-:Y:S01]  /*06b0*/  SHF.L.U32 R0, R0, 0x6, RZ ;  /* 0x0000000600007819 */ /* 0x000fe200000006ff */
[----:B------:R-:W-:Y:S06]  /*06c0*/  @P3 BRA `(.L_x_8) ;  /* 0x0000000000143947 */ /* 0x000fec0003800000 */
[----:B------:R-:W-:Y:S01]  /*06d0*/  LOP3.LUT P2, RZ, R10, 0x1f, RZ, 0xc0, !PT ;  /* 0x0000001f0aff7812 */ /* 0x000fe2000784c0ff */
[----:B-1----:R-:W-:-:S04]  /*06e0*/  IMAD.MOV.U32 R2, RZ, RZ, 0x2000 ;  /* 0x00002000ff027424 */ /* 0x002fc800078e00ff */
[----:B------:R2:W-:Y:S08]  /*06f0*/  SYNCS.ARRIVE.TRANS64 RZ, [R3+URZ+0xa040], R2 ;  /* 0x00a0400203ff79a7 */ /* 0x0005f0000800003f */
[----:B------:R-:W-:Y:S05]  /*0700*/  @!P2 BRA `(.L_x_8) ;  /* 0x000000000004a947 */ /* 0x000fea0003800000 */
[----:B------:R-:W-:Y:S01]  /*0710*/  BPT.TRAP 0x1 ;  /* 0x000000040000795c */ /* 0x000fe20000300000 */
.L_x_8:
[----:B------:R-:W-:Y:S01]  /*0720*/  R2UR UR8, R3 ;  /* 0x00000000030872ca */ /* 0x000fe200000e0000 */
[----:B------:R-:W-:Y:S01]  /*0730*/  ULDC.64 UR4, c[0x0][0x198] ;  /* 0x0000660000047ab9 */ /* 0x000fe20000000a00 */
[----:B------:R-:W-:Y:S01]  /*0740*/  R2UR UR11, R0 ;  /* 0x00000000000b72ca */ /* 0x000fe200000e0000 */
[----:B------:R-:W-:Y:S01]  /*0750*/  UIADD3 UR4, UP0, UR4, 0xf0, URZ ;  /* 0x000000f004047890 */ /* 0x000fe2000ff1e03f */
[----:B------:R-:W-:Y:S01]  /*0760*/  UMOV UR6, 0x0 ;  /* 0x0000000000067882 */ /* 0x000fe20000000000 */
[----:B------:R-:W-:Y:S02]  /*0770*/  UMOV UR7, 0x10000000 ;  /* 0x1000000000077882 */ /* 0x000fe40000000000 */
[----:B------:R-:W-:Y:S01]  /*0780*/  UIADD3.X UR5, URZ, UR5, URZ, UP0, !UPT ;  /* 0x000000053f057290 */ /* 0x000fe200087fe43f */
[----:B------:R-:W-:Y:S01]  /*0790*/  UMOV UR10, URZ ;  /* 0x0000003f000a7c82 */ /* 0x000fe20008000000 */
[----:B------:R-:W-:Y:S01]  /*07a0*/  UMOV UR12, UR36 ;  /* 0x00000024000c7c82 */ /* 0x000fe20008000000 */
[----:B------:R-:W-:-:S03]  /*07b0*/  UMOV UR13, UR37 ;  /* 0x00000025000d7c82 */ /* 0x000fc60008000000 */
[----:B------:R-:W-:-:S09]  /*07c0*/  UIADD3 UR9, UR8, 0xa040, URZ ;  /* 0x0000a04008097890 */ /* 0x000fd2000fffe03f */
[----:B------:R3:W-:Y:S02]  /*07d0*/  UTMALDG.4D [UR8], [UR4], desc[UR6] ;  /* 0x00000608040075b4 */ /* 0x0007e40008019000 */
[----:B---3--:R-:W-:Y:S01]  /*07e0*/  NOP ;  /* 0x0000000000007918 */ /* 0x008fe20000000000 */
.L_x_6:
[----:B------:R-:W-:Y:S05]  /*07f0*/  BSYNC B0 ;  /* 0x0000000000007941 */ /* 0x000fea0003800000 */
.L_x_5:
[----:B------:R-:W3:Y:S01]  /*0800*/  LDC R11, c[0x0][0x28c] ;  /* 0x0000a300ff0b7b82 */ /* 0x000ee20000000800 */
[----:B------:R-:W-:Y:S01]  /*0810*/  BSSY B0, `(.L_x_9) ;  /* 0x0000090000007945 */ /* 0x000fe20003800000 */
[----:B------:R-:W-:Y:S01]  /*0820*/  IMAD.MOV.U32 R4, RZ, RZ, 0x1 ;  /* 0x00000001ff047424 */ /* 0x000fe200078e00ff */
[----:B------:R-:W-:Y:S02]  /*0830*/  MOV R5, RZ ;  /* 0x000000ff00057202 */ /* 0x000fe40000000f00 */
[----:B---3--:R-:W-:-:S04]  /*0840*/  IADD3 R0, R11, 0x3f, RZ ;  /* 0x0000003f0b007810 */ /* 0x008fc80007ffe0ff */
[----:B-12---:R-:W-:-:S04]  /*0850*/  SHF.R.S32.HI R3, RZ, 0x1f, R0 ;  /* 0x0000001fff037819 */ /* 0x006fc80000011400 */
[----:B------:R-:W-:-:S04]  /*0860*/  LEA.HI R3, R3, R0, RZ, 0x6 ;  /* 0x0000000003037211 */ /* 0x000fc800078f30ff */
[----:B------:R-:W-:-:S05]  /*0870*/  SHF.R.S32.HI R12, RZ, 0x6, R3 ;  /* 0x00000006ff0c7819 */ /* 0x000fca0000011403 */
[----:B------:R-:W-:Y:S01]  /*0880*/  IMAD.SHL.U32 R6, R12, 0x2, RZ ;  /* 0x000000020c067824 */ /* 0x000fe200078e00ff */
[----:B------:R-:W-:Y:S06]  /*0890*/  @!P1 BRA `(.L_x_10) ;  /* 0x00000008001c9947 */ /* 0x000fec0003800000 */
[----:B------:R-:W-:Y:S01]  /*08a0*/  ISETP.GE.AND P1, PT, R11, 0x1, PT ;  /* 0x000000010b00780c */ /* 0x000fe20003f26270 */
[----:B------:R-:W-:Y:S01]  /*08b0*/  IMAD.MOV.U32 R5, RZ, RZ, RZ ;  /* 0x000000ffff057224 */ /* 0x000fe200078e00ff */
[----:B------:R-:W-:Y:S02]  /*08c0*/  LOP3.LUT R9, R10, 0x1f, RZ, 0xc0, !PT ;  /* 0x0000001f0a097812 */ /* 0x000fe400078ec0ff */
[----:B------:R-:W-:-:S09]  /*08d0*/  MOV R7, RZ ;  /* 0x000000ff00077202 */ /* 0x000fd20000000f00 */
[----:B------:R-:W-:Y:S05]  /*08e0*/  @!P1 BRA `(.L_x_11) ;  /* 0x0000000000e49947 */ /* 0x000fea0003800000 */
[----:B------:R-:W1:Y:S01]  /*08f0*/  S2R R3, SR_CgaCtaId ;  /* 0x0000000000037919 */ /* 0x000e620000008800 */
[----:B------:R-:W-:Y:S02]  /*0900*/  MOV R0, 0x400 ;  /* 0x0000040000007802 */ /* 0x000fe40000000f00 */
[----:B------:R-:W-:Y:S02]  /*0910*/  MOV R2, 0x1 ;  /* 0x0000000100027802 */ /* 0x000fe40000000f00 */
[----:B------:R-:W-:Y:S02]  /*0920*/  ISETP.NE.AND P2, PT, R16, RZ, PT ;  /* 0x000000ff1000720c */ /* 0x000fe40003f45270 */
[----:B-1----:R-:W-:Y:S02]  /*0930*/  LEA R0, R3, R0, 0x18 ;  /* 0x0000000003007211 */ /* 0x002fe400078ec0ff */
[----:B------:R-:W-:-:S04]  /*0940*/  SHF.L.U32 R3, R2, 0x1f, RZ ;  /* 0x0000001f02037819 */ /* 0x000fc800000006ff */
[----:B------:R-:W1:Y:S02]  /*0950*/  SYNCS.PHASECHK.TRANS64.TRYWAIT P1, [R0+URZ+0xa020], R3 ;  /* 0x00a02003000075a7 */ /* 0x000e64000802017f */
[----:B-1----:R-:W-:Y:S05]  /*0960*/  @!P1 BRA `(.L_x_12) ;  /* 0x0000004c00409947 */ /* 0x002fea0003800000 */
.L_x_60:
[----:B------:R-:W-:Y:S01]  /*0970*/  IMAD.MOV.U32 R5, RZ, RZ, 0x1 ;  /* 0x00000001ff057424 */ /* 0x000fe200078e00ff */
[----:B------:R-:W-:Y:S06]  /*0980*/  @P2 BRA `(.L_x_13) ;  /* 0x0000000000142947 */ /* 0x000fec0003800000 */
[----:B------:R-:W-:Y:S02]  /*0990*/  ISETP.NE.AND P1, PT, R9, RZ, PT ;  /* 0x000000ff0900720c */ /* 0x000fe40003f25270 */
[----:B-1----:R-:W-:-:S04]  /*09a0*/  MOV R3, 0x2000 ;  /* 0x0000200000037802 */ /* 0x002fc80000000f00 */
[----:B------:R2:W-:Y:S07]  /*09b0*/  SYNCS.ARRIVE.TRANS64 RZ, [R0+URZ+0xa000], R3 ;  /* 0x00a0000300ff79a7 */ /* 0x0005ee000800003f */
[----:B------:R-:W-:Y:S05]  /*09c0*/  @!P1 BRA `(.L_x_13) ;  /* 0x0000000000049947 */ /* 0x000fea0003800000 */
[----:B------:R-:W-:Y:S01]  /*09d0*/  BPT.TRAP 0x1 ;  /* 0x000000040000795c */ /* 0x000fe20000300000 */
.L_x_13:
[----:B-12---:R-:W1:Y:S01]  /*09e0*/  S2R R3, SR_CgaCtaId ;  /* 0x0000000000037919 */ /* 0x006e620000008800 */
[----:B------:R-:W-:Y:S01]  /*09f0*/  R2UR UR33, R0 ;  /* 0x00000000002172ca */ /* 0x000fe200000e0000 */
[----:B------:R-:W-:Y:S01]  /*0a00*/  ULDC.64 UR4, c[0x0][0x198] ;  /* 0x0000660000047ab9 */ /* 0x000fe20000000a00 */
[----:B------:R-:W-:Y:S01]  /*0a10*/  MOV R0, 0x400 ;  /* 0x0000040000007802 */ /* 0x000fe20000000f00 */
[----:B------:R-:W-:Y:S01]  /*0a20*/  UIADD3 UR4, UP0, UR4, 0x1f0, URZ ;  /* 0x000001f004047890 */ /* 0x000fe2000ff1e03f */
[----:B------:R-:W-:Y:S01]  /*0a30*/  ISETP.NE.AND P2, PT, R16, RZ, PT ;  /* 0x000000ff1000720c */ /* 0x000fe20003f45270 */
[----:B------:R-:W-:Y:S01]  /*0a40*/  UMOV UR6, 0x0 ;  /* 0x0000000000067882 */ /* 0x000fe20000000000 */
[----:B------:R-:W-:Y:S01]  /*0a50*/  UMOV UR7, 0x10000000 ;  /* 0x1000000000077882 */ /* 0x000fe20000000000 */
[----:B------:R-:W-:Y:S01]  /*0a60*/  UIADD3.X UR5, URZ, UR5, URZ, UP0, !UPT ;  /* 0x000000053f057290 */ /* 0x000fe200087fe43f */
[----:B------:R-:W-:Y:S01]  /*0a70*/  UMOV UR34, URZ ;  /* 0x0000003f00227c82 */ /* 0x000fe20008000000 */
[----:B------:R-:W-:-:S04]  /*0a80*/  UMOV UR35, URZ ;  /* 0x0000003f00237c82 */ /* 0x000fc80008000000 */
[----:B------:R-:W-:Y:S02]  /*0a90*/  UIADD3 UR32, UR33, 0x2000, URZ ;  /* 0x0000200021207890 */ /* 0x000fe4000fffe03f */
[----:B------:R-:W-:-:S09]  /*0aa0*/  UIADD3 UR33, UR33, 0xa000, URZ ;  /* 0x0000a00021217890 */ /* 0x000fd2000fffe03f */
[----:B------:R2:W-:Y:S01]  /*0ab0*/  UTMALDG.4D [UR32], [UR4], desc[UR6] ;  /* 0x00000620040075b4 */ /* 0x0005e20008019000 */
[----:B-1----:R-:W-:Y:S01]  /*0ac0*/  LEA R2, R3, R0, 0x18 ;  /* 0x0000000003027211 */ /* 0x002fe200078ec0ff */
[----:B------:R-:W-:-:S03]  /*0ad0*/  IMAD.MOV.U32 R3, RZ, RZ, 0x1 ;  /* 0x00000001ff037424 */ /* 0x000fc600078e00ff */
[----:B------:R-:W-:Y:S02]  /*0ae0*/  LEA R0, R5, R2, 0x3 ;  /* 0x0000000205007211 */ /* 0x000fe400078e18ff */
[----:B------:R-:W-:-:S04]  /*0af0*/  SHF.L.U32 R3, R3, 0x1f, RZ ;  /* 0x0000001f03037819 */ /* 0x000fc800000006ff */
[----:B------:R-:W1:Y:S02]  /*0b00*/  SYNCS.PHASECHK.TRANS64.TRYWAIT P1, [R0+URZ+0xa020], R3 ;  /* 0x00a02003000075a7 */ /* 0x000e64000802017f */
[----:B-12---:R-:W-:Y:S05]  /*0b10*/  @!P1 BRA `(.L_x_14) ;  /* 0x0000004800e89947 */ /* 0x006fea0003800000 */
.L_x_61:
[----:B------:R-:W-:Y:S01]  /*0b20*/  IMAD.MOV.U32 R7, RZ, RZ, 0x1 ;  /* 0x00000001ff077424 */ /* 0x000fe200078e00ff */
[----:B------:R-:W-:Y:S06]  /*0b30*/  @P2 BRA `(.L_x_15) ;  /* 0x0000000000142947 */ /* 0x000fec0003800000 */
[----:B------:R-:W-:Y:S02]  /*0b40*/  ISETP.NE.AND P1, PT, R9, RZ, PT ;  /* 0x000000ff0900720c */ /* 0x000fe40003f25270 */
[----:B-1----:R-:W-:-:S04]  /*0b50*/  MOV R3, 0x2000 ;  /* 0x0000200000037802 */ /* 0x002fc80000000f00 */
[----:B------:R2:W-:Y:S07]  /*0b60*/  SYNCS.ARRIVE.TRANS64 RZ, [R0+URZ+0xa000], R3 ;  /* 0x00a0000300ff79a7 */ /* 0x0005ee000800003f */
[----:B------:R-:W-:Y:S05]  /*0b70*/  @!P1 BRA `(.L_x_15) ;  /* 0x0000000000049947 */ /* 0x000fea0003800000 */
[----:B------:R-:W-:Y:S01]  /*0b80*/  BPT.TRAP 0x1 ;  /* 0x000000040000795c */ /* 0x000fe20000300000 */
.L_x_15:
[C---:B------:R-:W-:Y:S01]  /*0b90*/  IMAD R2, R5.reuse, 0x2000, R2 ;  /* 0x0000200005027824 */ /* 0x040fe200078e0202 */
[----:B------:R-:W-:Y:S01]  /*0ba0*/  R2UR UR33, R0 ;  /* 0x00000000002172ca */ /* 0x000fe200000e0000 */
[----:B------:R-:W-:Y:S01]  /*0bb0*/  ULDC.64 UR4, c[0x0][0x198] ;  /* 0x0000660000047ab9 */ /* 0x000fe20000000a00 */
[----:B------:R-:W-:Y:S01]  /*0bc0*/  UMOV UR6, 0x0 ;  /* 0x0000000000067882 */ /* 0x000fe20000000000 */
[----:B------:R-:W-:Y:S01]  /*0bd0*/  UIADD3 UR4, UP0, UR4, 0x2f0, URZ ;  /* 0x000002f004047890 */ /* 0x000fe2000ff1e03f */
[----:B------:R-:W-:Y:S01]  /*0be0*/  R2UR UR32, R2 ;  /* 0x00000000022072ca */ /* 0x000fe200000e0000 */
[----:B------:R-:W-:Y:S01]  /*0bf0*/  UMOV UR7, 0x10000000 ;  /* 0x1000000000077882 */ /* 0x000fe20000000000 */
[----:B------:R-:W-:Y:S01]  /*0c00*/  UMOV UR34, URZ ;  /* 0x0000003f00227c82 */ /* 0x000fe20008000000 */
[----:B------:R-:W-:Y:S01]  /*0c10*/  UIADD3.X UR5, URZ, UR5, URZ, UP0, !UPT ;  /* 0x000000053f057290 */ /* 0x000fe200087fe43f */
[----:B------:R-:W-:Y:S01]  /*0c20*/  IADD3 R5, R5, 0x1, RZ ;  /* 0x0000000105057810 */ /* 0x000fe20007ffe0ff */
[----:B------:R-:W-:-:S04]  /*0c30*/  UMOV UR35, URZ ;  /* 0x0000003f00237c82 */ /* 0x000fc80008000000 */
[----:B------:R-:W-:-:S04]  /*0c40*/  UIADD3 UR33, UR33, 0xa000, URZ ;  /* 0x0000a00021217890 */ /* 0x000fc8000fffe03f */
[----:B------:R-:W-:-:S09]  /*0c50*/  UIADD3 UR32, UR32, 0x2000, URZ ;  /* 0x0000200020207890 */ /* 0x000fd2000fffe03f */
[----:B------:R3:W-:Y:S02]  /*0c60*/  UTMALDG.4D [UR32], [UR4], desc[UR6] ;  /* 0x00000620040075b4 */ /* 0x0007e40008019000 */
[----:B---3--:R-:W-:Y:S01]  /*0c70*/  NOP ;  /* 0x0000000000007918 */ /* 0x008fe20000000000 */
.L_x_11:
[----:B------:R-:W-:Y:S01]  /*0c80*/  ISETP.GE.AND P1, PT, R11, 0x41, PT ;  /* 0x000000410b00780c */ /* 0x000fe20003f26270 */
[----:B------:R-:W-:-:S12]  /*0c90*/  IMAD.MOV.U32 R4, RZ, RZ, 0x1 ;  /* 0x00000001ff047424 */ /* 0x000fd800078e00ff */
[----:B------:R-:W-:Y:S05]  /*0ca0*/  @!P1 BRA `(.L_x_16) ;  /* 0x0000000400149947 */ /* 0x000fea0003800000 */
[----:B-12---:R-:W1:Y:S01]  /*0cb0*/  S2R R3, SR_CgaCtaId ;  /* 0x0000000000037919 */ /* 0x006e620000008800 */
[----:B------:R-:W-:Y:S02]  /*0cc0*/  MOV R0, 0x400 ;  /* 0x0000040000007802 */ /* 0x000fe40000000f00 */
[----:B------:R-:W-:Y:S02]  /*0cd0*/  MOV R2, 0x1 ;  /* 0x0000000100027802 */ /* 0x000fe40000000f00 */
[----:B------:R-:W-:Y:S02]  /*0ce0*/  ISETP.NE.AND P2, PT, R16, RZ, PT ;  /* 0x000000ff1000720c */ /* 0x000fe40003f45270 */
[----:B-1----:R-:W-:Y:S02]  /*0cf0*/  LEA R0, R3, R0, 0x18 ;  /* 0x0000000003007211 */ /* 0x002fe400078ec0ff */
[----:B------:R-:W-:-:S03]  /*0d00*/  SHF.L.U32 R3, R2, 0x1f, RZ ;  /* 0x0000001f02037819 */ /* 0x000fc600000006ff */
[----:B------:R-:W-:-:S04]  /*0d10*/  IMAD R2, R5, 0x8, R0 ;  /* 0x0000000805027824 */ /* 0x000fc800078e0200 */
[----:B------:R-:W1:Y:S02]  /*0d20*/  SYNCS.PHASECHK.TRANS64.TRYWAIT P1, [R2+URZ+0xa020], R3 ;  /* 0x00a02003020075a7 */ /* 0x000e64000802017f */
[----:B-1----:R-:W-:Y:S05]  /*0d30*/  @!P1 BRA `(.L_x_17) ;  /* 0x0000004800749947 */ /* 0x002fea0003800000 */
.L_x_62:
[----:B------:R-:W-:Y:S05]  /*0d40*/  @P2 BRA `(.L_x_18) ;  /* 0x0000000000142947 */ /* 0x000fea0003800000 */
[----:B------:R-:W-:Y:S02]  /*0d50*/  ISETP.NE.AND P1, PT, R9, RZ, PT ;  /* 0x000000ff0900720c */ /* 0x000fe40003f25270 */
[----:B-1----:R-:W-:-:S04]  /*0d60*/  MOV R3, 0x2000 ;  /* 0x0000200000037802 */ /* 0x002fc80000000f00 */
[----:B------:R2:W-:Y:S07]  /*0d70*/  SYNCS.ARRIVE.TRANS64 RZ, [R2+URZ+0xa000], R3 ;  /* 0x00a0000302ff79a7 */ /* 0x0005ee000800003f */
[----:B------:R-:W-:Y:S05]  /*0d80*/  @!P1 BRA `(.L_x_18) ;  /* 0x0000000000049947 */ /* 0x000fea0003800000 */
[----:B------:R-:W-:Y:S01]  /*0d90*/  BPT.TRAP 0x1 ;  /* 0x000000040000795c */ /* 0x000fe20000300000 */
.L_x_18:
[----:B-12---:R-:W1:Y:S01]  /*0da0*/  S2R R3, SR_CgaCtaId ;  /* 0x0000000000037919 */ /* 0x006e620000008800 */
[----:B------:R-:W-:Y:S01]  /*0db0*/  IMAD R0, R5, 0x2000, R0 ;  /* 0x0000200005007824 */ /* 0x000fe200078e0200 */
[----:B------:R-:W-:Y:S01]  /*0dc0*/  R2UR UR35, R7 ;  /* 0x00000000072372ca */ /* 0x000fe200000e0000 */
[----:B------:R-:W-:Y:S01]  /*0dd0*/  ULDC.64 UR4, c[0x0][0x198] ;  /* 0x0000660000047ab9 */ /* 0x000fe20000000a00 */
[----:B------:R-:W-:Y:S01]  /*0de0*/  R2UR UR33, R2 ;  /* 0x00000000022172ca */ /* 0x000fe200000e0000 */
[----:B------:R-:W-:Y:S01]  /*0df0*/  UIADD3 UR4, UP0, UR4, 0x1f0, URZ ;  /* 0x000001f004047890 */ /* 0x000fe2000ff1e03f */
[----:B------:R-:W-:Y:S01]  /*0e00*/  R2UR UR32, R0 ;  /* 0x00000000002072ca */ /* 0x000fe200000e0000 */
[----:B------:R-:W-:Y:S01]  /*0e10*/  UMOV UR6, 0x0 ;  /* 0x0000000000067882 */ /* 0x000fe20000000000 */
[----:B------:R-:W-:Y:S01]  /*0e20*/  IADD3 R5, R5, 0x1, RZ ;  /* 0x0000000105057810 */ /* 0x000fe20007ffe0ff */
[----:B------:R-:W-:Y:S01]  /*0e30*/  UIADD3.X UR5, URZ, UR5, URZ, UP0, !UPT ;  /* 0x000000053f057290 */ /* 0x000fe200087fe43f */
[----:B------:R-:W-:Y:S01]  /*0e40*/  MOV R0, 0x400 ;  /* 0x0000040000007802 */ /* 0x000fe20000000f00 */
[----:B------:R-:W-:Y:S01]  /*0e50*/  UMOV UR7, 0x10000000 ;  /* 0x1000000000077882 */ /* 0x000fe20000000000 */
[C---:B------:R-:W-:Y:S01]  /*0e60*/  ISETP.NE.AND P2, PT, R5.reuse, 0x4, PT ;  /* 0x000000040500780c */ /* 0x040fe20003f45270 */
[----:B------:R-:W-:Y:S01]  /*0e70*/  UMOV UR34, URZ ;  /* 0x0000003f00227c82 */ /* 0x000fe20008000000 */
[C---:B------:R-:W-:Y:S01]  /*0e80*/  ISETP.NE.AND P1, PT, R5.reuse, 0x4, PT ;  /* 0x000000040500780c */ /* 0x040fe20003f25270 */
[----:B------:R-:W-:Y:S01]  /*0e90*/  USHF.L.U32 UR35, UR35, 0x6, URZ ;  /* 0x0000000623237899 */ /* 0x000fe2000800063f */
[----:B------:R-:W-:Y:S01]  /*0ea0*/  SEL R5, R5, RZ, P2 ;  /* 0x000000ff05057207 */ /* 0x000fe20001000000 */
[----:B------:R-:W-:Y:S01]  /*0eb0*/  UIADD3 UR33, UR33, 0xa000, URZ ;  /* 0x0000a00021217890 */ /* 0x000fe2000fffe03f */
[----:B------:R-:W-:Y:S01]  /*0ec0*/  SEL R4, RZ, 0x1, !P1 ;  /* 0x00000001ff047807 */ /* 0x000fe20004800000 */
[----:B------:R-:W-:Y:S01]  /*0ed0*/  UIADD3 UR32, UR32, 0x2000, URZ ;  /* 0x0000200020207890 */ /* 0x000fe2000fffe03f */
[----:B------:R-:W-:-:S08]  /*0ee0*/  ISETP.NE.AND P2, PT, R16, RZ, PT ;  /* 0x000000ff1000720c */ /* 0x000fd00003f45270 */
[----:B------:R2:W-:Y:S01]  /*0ef0*/  UTMALDG.4D [UR32], [UR4], desc[UR6] ;  /* 0x00000620040075b4 */ /* 0x0005e20008019000 */
[----:B-1----:R-:W-:Y:S02]  /*0f00*/  LEA R2, R3, R0, 0x18 ;  /* 0x0000000003027211 */ /* 0x002fe400078ec0ff */
[----:B------:R-:W-:-:S03]  /*0f10*/  SHF.L.U32 R0, R4, 0x1f, RZ ;  /* 0x0000001f04007819 */ /* 0x000fc600000006ff */
[----:B------:R-:W-:-:S04]  /*0f20*/  IMAD R3, R5, 0x8, R2 ;  /* 0x0000000805037824 */ /* 0x000fc800078e0202 */
[----:B------:R-:W1:Y:S02]  /*0f30*/  SYNCS.PHASECHK.TRANS64.TRYWAIT P1, [R3+URZ+0xa020], R0 ;  /* 0x00a02000030075a7 */ /* 0x000e64000802017f */
[----:B-12---:R-:W-:Y:S05]  /*0f40*/  @!P1 BRA `(.L_x_19) ;  /* 0x0000004800049947 */ /* 0x006fea0003800000 */
.L_x_63:
[----:B------:R-:W-:Y:S05]  /*0f50*/  @P2 BRA `(.L_x_20) ;  /* 0x0000000000142947 */ /* 0x000fea0003800000 */
[----:B------:R-:W-:Y:S02]  /*0f60*/  ISETP.NE.AND P1, PT, R9, RZ, PT ;  /* 0x000000ff0900720c */ /* 0x000fe40003f25270 */
[----:B-1----:R-:W-:-:S04]  /*0f70*/  MOV R0, 0x2000 ;  /* 0x0000200000007802 */ /* 0x002fc80000000f00 */
[----:B------:R2:W-:Y:S07]  /*0f80*/  SYNCS.ARRIVE.TRANS64 RZ, [R3+URZ+0xa000], R0 ;  /* 0x00a0000003ff79a7 */ /* 0x0005ee000800003f */
[----:B------:R-:W-:Y:S05]  /*0f90*/  @!P1 BRA `(.L_x_20) ;  /* 0x0000000000049947 */ /* 0x000fea0003800000 */
[----:B------:R-:W-:Y:S01]  /*0fa0*/  BPT.TRAP 0x1 ;  /* 0x000000040000795c */ /* 0x000fe20000300000 */
.L_x_20:
[----:B------:R-:W-:Y:S01]  /*0fb0*/  IMAD R2, R5, 0x2000, R2 ;  /* 0x0000200005027824 */ /* 0x000fe200078e0202 */
[----:B------:R-:W-:Y:S01]  /*0fc0*/  R2UR UR35, R7 ;  /* 0x00000000072372ca */ /* 0x000fe200000e0000 */
[----:B------:R-:W-:Y:S01]  /*0fd0*/  ULDC.64 UR4, c[0x0][0x198] ;  /* 0x0000660000047ab9 */ /* 0x000fe20000000a00 */
[----:B------:R-:W-:Y:S01]  /*0fe0*/  R2UR UR33, R3 ;  /* 0x00000000032172ca */ /* 0x000fe200000e0000 */
[----:B------:R-:W-:Y:S01]  /*0ff0*/  UIADD3 UR4, UP0, UR4, 0x2f0, URZ ;  /* 0x000002f004047890 */ /* 0x000fe2000ff1e03f */
[----:B------:R-:W-:Y:S01]  /*1000*/  R2UR UR32, R2 ;  /* 0x00000000022072ca */ /* 0x000fe200000e0000 */
[----:B------:R-:W-:Y:S01]  /*1010*/  UMOV UR6, 0x0 ;  /* 0x0000000000067882 */ /* 0x000fe20000000000 */
[----:B------:R-:W-:Y:S01]  /*1020*/  UMOV UR7, 0x10000000 ;  /* 0x1000000000077882 */ /* 0x000fe20000000000 */
[----:B------:R-:W-:Y:S01]  /*1030*/  UIADD3.X UR5, URZ, UR5, URZ, UP0, !UPT ;  /* 0x000000053f057290 */ /* 0x000fe200087fe43f */
[----:B------:R-:W-:Y:S01]  /*1040*/  IADD3 R5, R5, 0x1, RZ ;  /* 0x0000000105057810 */ /* 0x000fe20007ffe0ff */
[----:B------:R-:W-:Y:S01]  /*1050*/  UMOV UR34, URZ ;  /* 0x0000003f00227c82 */ /* 0x000fe20008000000 */
[----:B------:R-:W-:-:S02]  /*1060*/  VIADD R7, R7, 0x1 ;  /* 0x0000000107077836 */ /* 0x000fc40000000000 */
[C---:B------:R-:W-:Y:S01]  /*1070*/  ISETP.NE.AND P1, PT, R5.reuse, 0x4, PT ;  /* 0x000000040500780c */ /* 0x040fe20003f25270 */
[----:B------:R-:W-:Y:S02]  /*1080*/  USHF.L.U32 UR35, UR35, 0x6, URZ ;  /* 0x0000000623237899 */ /* 0x000fe4000800063f */
[----:B------:R-:W-:Y:S01]  /*1090*/  UIADD3 UR33, UR33, 0xa000, URZ ;  /* 0x0000a00021217890 */ /* 0x000fe2000fffe03f */
[----:B-12---:R-:W-:Y:S01]  /*10a0*/  SEL R3, RZ, 0x1, P1 ;  /* 0x00000001ff037807 */ /* 0x006fe20000800000 */
[----:B------:R-:W-:Y:S01]  /*10b0*/  UIADD3 UR32, UR32, 0x2000, URZ ;  /* 0x0000200020207890 */ /* 0x000fe2000fffe03f */
[----:B------:R-:W-:Y:S02]  /*10c0*/  SEL R5, R5, RZ, P1 ;  /* 0x000000ff05057207 */ /* 0x000fe40000800000 */
[----:B------:R-:W-:-:S06]  /*10d0*/  LOP3.LUT R4, R4, R3, RZ, 0x3c, !PT ;  /* 0x0000000304047212 */ /* 0x000fcc00078e3cff */
[----:B------:R3:W-:Y:S02]  /*10e0*/  UTMALDG.4D [UR32], [UR4], desc[UR6] ;  /* 0x00000620040075b4 */ /* 0x0007e40008019000 */
[----:B---3--:R-:W-:Y:S01]  /*10f0*/  NOP ;  /* 0x0000000000007918 */ /* 0x008fe20000000000 */
.L_x_16:
[----:B------:R-:W-:-:S07]  /*1100*/  IADD3 R6, R6, -0x4, RZ ;  /* 0xfffffffc06067810 */ /* 0x000fce0007ffe0ff */
.L_x_10:
[----:B------:R-:W-:Y:S05]  /*1110*/  BSYNC B0 ;  /* 0x0000000000007941 */ /* 0x000fea0003800000 */
.L_x_9:
[----:B-12---:R-:W1:Y:S01]  /*1120*/  S2R R3, SR_CgaCtaId ;  /* 0x0000000000037919 */ /* 0x006e620000008800 */
[----:B------:R-:W-:Y:S02]  /*1130*/  MOV R2, 0x400 ;  /* 0x0000040000027802 */ /* 0x000fe40000000f00 */
[----:B------:R-:W-:Y:S02]  /*1140*/  SHF.L.U32 R21, RZ, 0x1f, RZ ;  /* 0x0000001fff157819 */ /* 0x000fe400000006ff */
[----:B-1----:R-:W-:-:S04]  /*1150*/  LEA R2, R3, R2, 0x18 ;  /* 0x0000000203027211 */ /* 0x002fc800078ec0ff */
[----:B------:R-:W1:Y:S02]  /*1160*/  SYNCS.PHASECHK.TRANS64.TRYWAIT P1, [R2+URZ+0xa040], R21 ;  /* 0x00a04015020075a7 */ /* 0x000e64000802017f */
[----:B-1----:R-:W-:Y:S05]  /*1170*/  @!P1 BRA `(.L_x_21) ;  /* 0x00000044008c9947 */ /* 0x002fea0003800000 */
.L_x_64:
[----:B------:R-:W2:Y:S01]  /*1180*/  SYNCS.PHASECHK.TRANS64.TRYWAIT P1, [R2+URZ+0xa000], R21 ;  /* 0x00a00015020075a7 */ /* 0x000ea2000802017f */
[----:B------:R-:W-:Y:S01]  /*1190*/  IMAD.MOV.U32 R3, RZ, RZ, RZ ;  /* 0x000000ffff037224 */ /* 0x000fe200078e00ff */
[----:B--2---:R-:W-:Y:S06]  /*11a0*/  @!P1 BRA `(.L_x_22) ;  /* 0x0000004400949947 */ /* 0x004fec0003800000 */
.L_x_65:
[----:B------:R-:W-:Y:S05]  /*11b0*/  WARPSYNC.ALL ;  /* 0x0000000000007948 */ /* 0x000fea0003800000 */
[C---:B------:R-:W-:Y:S01]  /*11c0*/  R2UR UR14, R2.reuse ;  /* 0x00000000020e72ca */ /* 0x040fe200000e0000 */
[----:B------:R-:W-:Y:S01]  /*11d0*/  WARPGROUP.ARRIVE ;  /* 0x00000000000079c5 */ /* 0x000fe20000000000 */
[----:B------:R-:W-:Y:S01]  /*11e0*/  R2UR UR4, R2 ;  /* 0x00000000020472ca */ /* 0x000fe200000e0000 */
[----:B------:R-:W-:Y:S01]  /*11f0*/  UMOV UR5, 0x40000040 ;  /* 0x4000004000057882 */ /* 0x000fe20000000000 */
[----:B------:R-:W-:Y:S01]  /*1200*/  UMOV UR7, 0x40000040 ;  /* 0x4000004000077882 */ /* 0x000fe20000000000 */
[----:B------:R-:W-:Y:S01]  /*1210*/  UMOV UR17, 0x40000040 ;  /* 0x4000004000117882 */ /* 0x000fe20000000000 */
[----:B------:R-:W-:Y:S01]  /*1220*/  UMOV UR19, 0x40000040 ;  /* 0x4000004000137882 */ /* 0x000fe20000000000 */
[----:B------:R-:W-:Y:S01]  /*1230*/  UMOV UR21, 0x40000040 ;  /* 0x4000004000157882 */ /* 0x000fe20000000000 */
[----:B------:R-:W-:Y:S01]  /*1240*/  UMOV UR23, 0x40000040 ;  /* 0x4000004000177882 */ /* 0x000fe20000000000 */
[----:B------:R-:W-:Y:S01]  /*1250*/  UMOV UR25, 0x40000040 ;  /* 0x4000004000197882 */ /* 0x000fe20000000000 */
[----:B------:R-:W-:-:S03]  /*1260*/  UMOV UR27, 0x40000040 ;  /* 0x40000040001b7882 */ /* 0x000fc60000000000 */
[----:B------:R-:W-:Y:S02]  /*1270*/  UIADD3 UR14, UR14, 0x2000, URZ ;  /* 0x000020000e0e7890 */ /* 0x000fe4000fffe03f */
[----:B------:R-:W-:Y:S02]  /*1280*/  USHF.R.U32.HI UR4, URZ, 0x4, UR4 ;  /* 0x000000043f047899 */ /* 0x000fe40008011604 */
[----:B------:R-:W-:Y:S02]  /*1290*/  USHF.R.U32.HI UR14, URZ, 0x4, UR14 ;  /* 0x000000043f0e7899 */ /* 0x000fe4000801160e */
[----:B------:R-:W-:Y:S02]  /*12a0*/  ULOP3.LUT UR4, UR4, 0x3fff, URZ, 0xc0, !UPT ;  /* 0x00003fff04047892 */ /* 0x000fe4000f8ec03f */
[----:B------:R-:W-:Y:S02]  /*12b0*/  ULOP3.LUT UR14, UR14, 0x3fff, URZ, 0xc0, !UPT ;  /* 0x00003fff0e0e7892 */ /* 0x000fe4000f8ec03f */
[----:B------:R-:W-:-:S02]  /*12c0*/  ULOP3.LUT UR8, UR4, 0x10000, URZ, 0xfc, !UPT ;  /* 0x0001000004087892 */ /* 0x000fc4000f8efc3f */
[----:B------:R-:W-:Y:S02]  /*12d0*/  ULOP3.LUT UR28, UR14, 0x10000, URZ, 0xfc, !UPT ;  /* 0x000100000e1c7892 */ /* 0x000fe4000f8efc3f */
[----:B------:R-:W-:Y:S02]  /*12e0*/  UIADD3 UR16, UR8, 0x2, URZ ;  /* 0x0000000208107890 */ /* 0x000fe4000fffe03f */
[----:B------:R-:W-:Y:S01]  /*12f0*/  UIADD3 UR18, UR28, 0x2, URZ ;  /* 0x000000021c127890 */ /* 0x000fe2000fffe03f */
[----:B------:R-:W-:Y:S02]  /*1300*/  UMOV UR4, UR8 ;  /* 0x0000000800047c82 */ /* 0x000fe40008000000 */
[----:B------:R-:W-:Y:S01]  /*1310*/  UMOV UR6, UR28 ;  /* 0x0000001c00067c82 */ /* 0x000fe20008000000 */
[----:B------:R-:W-:Y:S01]  /*1320*/  UIADD3 UR20, UR8, 0x4, URZ ;  /* 0x0000000408147890 */ /* 0x000fe2000fffe03f */
[----:B------:R-:W-:Y:S01]  /*1330*/  HGMMA.64x64x16.F32 R24, gdesc[UR4], RZ, !UPT, gsb0 ;  /* 0x00e00000041879f0 */ /* 0x000fe2000c0008ff */
[----:B------:R-:W-:-:S02]  /*1340*/  UIADD3 UR22, UR28, 0x4, URZ ;  /* 0x000000041c167890 */ /* 0x000fc4000fffe03f */
[----:B------:R-:W-:Y:S02]  /*1350*/  UIADD3 UR24, UR8, 0x6, URZ ;  /* 0x0000000608187890 */ /* 0x000fe4000fffe03f */
[----:B------:R-:W-:Y:S01]  /*1360*/  UIADD3 UR26, UR28, 0x6, URZ ;  /* 0x000000061c1a7890 */ /* 0x000fe2000fffe03f */
[----:B------:R-:W-:Y:S01]  /*1370*/  ULDC UR6, c[0x0][0x604] ;  /* 0x0001810000067ab9 */ /* 0x000fe20000000800 */
[----:B------:R-:W-:Y:S02]  /*1380*/  WARPGROUP.DEPBAR.LE gsb0, 0x0 ;  /* 0x00008000000079c5 */ /* 0x000fe40000010000 */
[----:B------:R-:W-:-:S06]  /*1390*/  WARPGROUP.ARRIVE ;  /* 0x00000000000079c5 */ /* 0x000fcc0000000000 */
[----:B------:R-:W-:Y:S03]  /*13a0*/  HGMMA.64x64x16.F32 R24, gdesc[UR16], R24, gsb0 ;  /* 0x00e00000101879f0 */ /* 0x000fe60008000818 */
[----:B------:R-:W-:Y:S02]  /*13b0*/  WARPGROUP.DEPBAR.LE gsb0, 0x0 ;  /* 0x00008000000079c5 */ /* 0x000fe40000010000 */
[----:B------:R-:W-:-:S06]  /*13c0*/  WARPGROUP.ARRIVE ;  /* 0x00000000000079c5 */ /* 0x000fcc0000000000 */
[----:B------:R-:W-:Y:S03]  /*13d0*/  HGMMA.64x64x16.F32 R24, gdesc[UR20], R24, gsb0 ;  /* 0x00e00000141879f0 */ /* 0x000fe60008000818 */
[----:B------:R-:W-:Y:S02]  /*13e0*/  WARPGROUP.DEPBAR.LE gsb0, 0x0 ;  /* 0x00008000000079c5 */ /* 0x000fe40000010000 */
[----:B------:R-:W-:-:S06]  /*13f0*/  WARPGROUP.ARRIVE ;  /* 0x00000000000079c5 */ /* 0x000fcc0000000000 */
[----:B------:R-:W-:Y:S03]  /*1400*/  HGMMA.64x64x16.F32 R24, gdesc[UR24], R24, gsb0 ;  /* 0x00e00000181879f0 */ /* 0x000fe60008000818 */
[----:B------:R-:W-:Y:S02]  /*1410*/  WARPGROUP.DEPBAR.LE gsb0, 0x0 ;  /* 0x00008000000079c5 */ /* 0x000fe40000010000 */
[----:B------:R-:W-:Y:S01]  /*1420*/  FMNMX R9, R24, R25, !PT ;  /* 0x0000001918097209 */ /* 0x000fe20007800000 */
[----:B------:R-:W3:Y:S03]  /*1430*/  SYNCS.PHASECHK.TRANS64.TRYWAIT P6, [R2+URZ+0xa008], R21 ;  /* 0x00a00815020075a7 */ /* 0x000ee600080c017f */
[----:B------:R-:W-:-:S04]  /*1440*/  FMNMX R0, R28, R9, !PT ;  /* 0x000000091c007209 */ /* 0x000fc80007800000 */
[----:B------:R-:W-:-:S04]  /*1450*/  FMNMX R9, R29, R0, !PT ;  /* 0x000000001d097209 */ /* 0x000fc80007800000 */
[----:B------:R-:W-:-:S04]  /*1460*/  FMNMX R0, R32, R9, !PT ;  /* 0x0000000920007209 */ /* 0x000fc80007800000 */
[----:B------:R-:W-:-:S04]  /*1470*/  FMNMX R9, R33, R0, !PT ;  /* 0x0000000021097209 */ /* 0x000fc80007800000 */
[----:B------:R-:W-:Y:S02]  /*1480*/  FMNMX R0, R36, R9, !PT ;  /* 0x0000000924007209 */ /* 0x000fe40007800000 */
[----:B------:R-:W-:Y:S02]  /*1490*/  FMNMX R9, R26, R27, !PT ;  /* 0x0000001b1a097209 */ /* 0x000fe40007800000 */
[----:B------:R-:W-:Y:S02]  /*14a0*/  FMNMX R13, R37, R0, !PT ;  /* 0x00000000250d7209 */ /* 0x000fe40007800000 */
[----:B------:R-:W-:Y:S02]  /*14b0*/  FMNMX R0, R30, R9, !PT ;  /* 0x000000091e007209 */ /* 0x000fe40007800000 */
[----:B------:R-:W-:Y:S02]  /*14c0*/  FMNMX R14, R40, R13, !PT ;  /* 0x0000000d280e7209 */ /* 0x000fe40007800000 */
[----:B------:R-:W-:-:S02]  /*14d0*/  FMNMX R9, R31, R0, !PT ;  /* 0x000000001f097209 */ /* 0x000fc40007800000 */
        /* <DEDUP_REMOVED lines=13> */
[----:B------:R-:W-:-:S03]  /*15b0*/  FMNMX R0, R46, R9, !PT ;  /* 0x000000092e007209 */ /* 0x000fc60007800000 */
[----:B------:R-:W4:Y:S01]  /*15c0*/  SHFL.BFLY PT, R13, R14, 0x1, 0x1f ;  /* 0x0c201f000e0d7f89 */ /* 0x000f2200000e0000 */
[----:B------:R-:W-:-:S04]  /*15d0*/  FMNMX R9, R47, R0, !PT ;  /* 0x000000002f097209 */ /* 0x000fc80007800000 */
[----:B------:R-:W-:-:S04]  /*15e0*/  FMNMX R0, R50, R9, !PT ;  /* 0x0000000932007209 */ /* 0x000fc80007800000 */
[----:B------:R-:W-:-:S04]  /*15f0*/  FMNMX R9, R51, R0, !PT ;  /* 0x0000000033097209 */ /* 0x000fc80007800000 */
[----:B------:R-:W-:-:S04]  /*1600*/  FMNMX R0, R54, R9, !PT ;  /* 0x0000000936007209 */ /* 0x000fc80007800000 */
[----:B------:R-:W-:-:S05]  /*1610*/  FMNMX R9, R55, R0, !PT ;  /* 0x0000000037097209 */ /* 0x000fca0007800000 */
[----:B------:R-:W5:Y:S01]  /*1620*/  SHFL.BFLY PT, R0, R9, 0x1, 0x1f ;  /* 0x0c201f0009007f89 */ /* 0x000f6200000e0000 */
[----:B----4-:R-:W-:-:S05]  /*1630*/  FMNMX R13, R14, R13, !PT ;  /* 0x0000000d0e0d7209 */ /* 0x010fca0007800000 */
[----:B------:R-:W4:Y:S01]  /*1640*/  SHFL.BFLY PT, R18, R13, 0x2, 0x1f ;  /* 0x0c401f000d127f89 */ /* 0x000f2200000e0000 */
[----:B-----5:R-:W-:-:S05]  /*1650*/  FMNMX R15, R9, R0, !PT ;  /* 0x00000000090f7209 */ /* 0x020fca0007800000 */
[----:B------:R-:W5:Y:S01]  /*1660*/  SHFL.BFLY PT, R14, R15, 0x2, 0x1f ;  /* 0x0c401f000f0e7f89 */ /* 0x000f6200000e0000 */
[----:B----4-:R-:W-:-:S04]  /*1670*/  FMNMX R0, R13, R18, !PT ;  /* 0x000000120d007209 */ /* 0x010fc80007800000 */
[----:B------:R-:W-:-:S04]  /*1680*/  FSETP.NEU.AND P1, PT, R0, -INF , PT ;  /* 0xff8000000000780b */ /* 0x000fc80003f2d000 */
[----:B------:R-:W-:-:S05]  /*1690*/  FSEL R17, R0, RZ, P1 ;  /* 0x000000ff00117208 */ /* 0x000fca0000800000 */
[----:B------:R-:W-:-:S04]  /*16a0*/  FMUL R19, R17, UR6 ;  /* 0x0000000611137c20 */ /* 0x000fc80008400000 */
[--C-:B------:R-:W-:Y:S01]  /*16b0*/  FFMA R24, R24, UR6, -R19.reuse ;  /* 0x0000000618187c23 */ /* 0x100fe20008000813 */
[--C-:B------:R-:W-:Y:S01]  /*16c0*/  FFMA R28, R28, UR6, -R19.reuse ;  /* 0x000000061c1c7c23 */ /* 0x100fe20008000813 */
[--C-:B------:R-:W-:Y:S01]  /*16d0*/  FFMA R25, R25, UR6, -R19.reuse ;  /* 0x0000000619197c23 */ /* 0x100fe20008000813 */
[--C-:B------:R-:W-:Y:S01]  /*16e0*/  FFMA R18, R29, UR6, -R19.reuse ;  /* 0x000000061d127c23 */ /* 0x100fe20008000813 */
[--C-:B------:R-:W-:Y:S01]  /*16f0*/  FFMA R32, R32, UR6, -R19.reuse ;  /* 0x0000000620207c23 */ /* 0x100fe20008000813 */
[----:B------:R-:W-:Y:S01]  /*1700*/  FSETP.GEU.AND P2, PT, R24, -126, PT ;  /* 0xc2fc00001800780b */ /* 0x000fe20003f4e000 */
[--C-:B------:R-:W-:Y:S01]  /*1710*/  FFMA R33, R33, UR6, -R19.reuse ;  /* 0x0000000621217c23 */ /* 0x100fe20008000813 */
[----:B------:R-:W-:Y:S01]  /*1720*/  FSETP.GEU.AND P4, PT, R28, -126, PT ;  /* 0xc2fc00001c00780b */ /* 0x000fe20003f8e000 */
[--C-:B------:R-:W-:Y:S01]  /*1730*/  FFMA R36, R36, UR6, -R19.reuse ;  /* 0x0000000624247c23 */ /* 0x100fe20008000813 */
[----:B------:R-:W-:Y:S01]  /*1740*/  FSETP.GEU.AND P3, PT, R25, -126, PT ;  /* 0xc2fc00001900780b */ /* 0x000fe20003f6e000 */
[--C-:B------:R-:W-:Y:S01]  /*1750*/  FFMA R37, R37, UR6, -R19.reuse ;  /* 0x0000000625257c23 */ /* 0x100fe20008000813 */
[----:B-----5:R-:W-:Y:S01]  /*1760*/  FMNMX R9, R15, R14, !PT ;  /* 0x0000000e0f097209 */ /* 0x020fe20007800000 */
[--C-:B------:R-:W-:Y:S01]  /*1770*/  FFMA R40, R40, UR6, -R19.reuse ;  /* 0x0000000628287c23 */ /* 0x100fe20008000813 */
[----:B------:R-:W-:Y:S01]  /*1780*/  FSETP.GEU.AND P5, PT, R18, -126, PT ;  /* 0xc2fc00001200780b */ /* 0x000fe20003fae000 */
[--C-:B------:R-:W-:Y:S01]  /*1790*/  FFMA R41, R41, UR6, -R19.reuse ;  /* 0x0000000629297c23 */ /* 0x100fe20008000813 */
[----:B------:R-:W-:Y:S01]  /*17a0*/  FSETP.NEU.AND P1, PT, R9, -INF , PT ;  /* 0xff8000000900780b */ /* 0x000fe20003f2d000 */
[--C-:B------:R-:W-:Y:S01]  /*17b0*/  FFMA R44, R44, UR6, -R19.reuse ;  /* 0x000000062c2c7c23 */ /* 0x100fe20008000813 */
[--C-:B------:R-:W-:Y:S01]  /*17c0*/  FFMA R45, R45, UR6, -R19.reuse ;  /* 0x000000062d2d7c23 */ /* 0x100fe20008000813 */
[----:B------:R-:W-:Y:S01]  /*17d0*/  @!P2 FMUL R24, R24, 0.5 ;  /* 0x3f0000001818a820 */ /* 0x000fe20000400000 */
[----:B------:R-:W-:Y:S01]  /*17e0*/  FSEL R14, R9, RZ, P1 ;  /* 0x000000ff090e7208 */ /* 0x000fe20000800000 */
[----:B------:R-:W-:Y:S01]  /*17f0*/  @!P4 FMUL R28, R28, 0.5 ;  /* 0x3f0000001c1cc820 */ /* 0x000fe20000400000 */
[--C-:B------:R-:W-:Y:S01]  /*1800*/  FFMA R48, R48, UR6, -R19.reuse ;  /* 0x0000000630307c23 */ /* 0x100fe20008000813 */
[----:B------:R-:W-:Y:S01]  /*1810*/  @!P3 FMUL R25, R25, 0.5 ;  /* 0x3f0000001919b820 */ /* 0x000fe20000400000 */
[----:B------:R-:W4:Y:S01]  /*1820*/  MUFU.EX2 R13, R24 ;  /* 0x00000018000d7308 */ /* 0x000f220000000800 */
[----:B------:R-:W-:Y:S01]  /*1830*/  FMUL R23, R14, UR6 ;  /* 0x000000060e177c20 */ /* 0x000fe20008400000 */
[--C-:B------:R-:W-:Y:S01]  /*1840*/  FFMA R49, R49, UR6, -R19.reuse ;  /* 0x0000000631317c23 */ /* 0x100fe20008000813 */
[----:B------:R-:W-:Y:S01]  /*1850*/  @!P5 FMUL R18, R18, 0.5 ;  /* 0x3f0000001212d820 */ /* 0x000fe20000400000 */
[----:B------:R-:W-:Y:S01]  /*1860*/  FFMA R52, R52, UR6, -R19 ;  /* 0x0000000634347c23 */ /* 0x000fe20008000813 */
[--C-:B------:R-:W-:Y:S01]  /*1870*/  FFMA R17, R26, UR6, -R23.reuse ;  /* 0x000000061a117c23 */ /* 0x100fe20008000817 */
[--C-:B------:R-:W-:Y:S01]  /*1880*/  FFMA R20, R27, UR6, -R23.reuse ;  /* 0x000000061b147c23 */ /* 0x100fe20008000817 */
[--C-:B------:R-:W-:Y:S01]  /*1890*/  FFMA R22, R31, UR6, -R23.reuse ;  /* 0x000000061f167c23 */ /* 0x100fe20008000817 */
[----:B------:R-:W5:Y:S01]  /*18a0*/  MUFU.EX2 R15, R28 ;  /* 0x0000001c000f7308 */ /* 0x000f620000000800 */
[----:B------:R-:W-:Y:S01]  /*18b0*/  FFMA R30, R30, UR6, -R23 ;  /* 0x000000061e1e7c23 */ /* 0x000fe20008000817 */
[----:B------:R-:W-:Y:S01]  /*18c0*/  FSETP.GEU.AND P1, PT, R17, -126, PT ;  /* 0xc2fc00001100780b */ /* 0x000fe20003f2e000 */
[----:B------:R-:W-:Y:S01]  /*18d0*/  FFMA R53, R53, UR6, -R19 ;  /* 0x0000000635357c23 */ /* 0x000fe20008000813 */
[--C-:B------:R-:W-:Y:S01]  /*18e0*/  FFMA R34, R34, UR6, -R23.reuse ;  /* 0x0000000622227c23 */ /* 0x100fe20008000817 */
[--C-:B------:R-:W-:Y:S01]  /*18f0*/  FFMA R35, R35, UR6, -R23.reuse ;  /* 0x0000000623237c23 */ /* 0x100fe20008000817 */
[--C-:B------:R-:W-:Y:S01]  /*1900*/  FFMA R38, R38, UR6, -R23.reuse ;  /* 0x0000000626267c23 */ /* 0x100fe20008000817 */
[--C-:B------:R-:W-:Y:S01]  /*1910*/  FFMA R39, R39, UR6, -R23.reuse ;  /* 0x0000000627277c23 */ /* 0x100fe20008000817 */
[----:B------:R-:W1:Y:S01]  /*1920*/  MUFU.EX2 R14, R25 ;  /* 0x00000019000e7308 */ /* 0x000e620000000800 */
[----:B----4-:R-:W-:Y:S01]  /*1930*/  @!P2 FMUL R13, R13, R13 ;  /* 0x0000000d0d0da220 */ /* 0x010fe20000400000 */
[----:B------:R-:W-:Y:S01]  /*1940*/  FSETP.GEU.AND P2, PT, R20, -126, PT ;  /* 0xc2fc00001400780b */ /* 0x000fe20003f4e000 */
[--C-:B------:R-:W-:Y:S01]  /*1950*/  FFMA R42, R42, UR6, -R23.reuse ;  /* 0x000000062a2a7c23 */ /* 0x100fe20008000817 */
[--C-:B------:R-:W-:Y:S01]  /*1960*/  FFMA R43, R43, UR6, -R23.reuse ;  /* 0x000000062b2b7c23 */ /* 0x100fe20008000817 */
[--C-:B------:R-:W-:Y:S01]  /*1970*/  FFMA R46, R46, UR6, -R23.reuse ;  /* 0x000000062e2e7c23 */ /* 0x100fe20008000817 */
[--C-:B------:R-:W-:Y:S01]  /*1980*/  FFMA R47, R47, UR6, -R23.reuse ;  /* 0x000000062f2f7c23 */ /* 0x100fe20008000817 */
[----:B------:R-:W-:Y:S01]  /*1990*/  @!P1 FMUL R17, R17, 0.5 ;  /* 0x3f00000011119820 */ /* 0x000fe20000400000 */
[----:B------:R-:W4:Y:S01]  /*19a0*/  MUFU.EX2 R18, R18 ;  /* 0x0000001200127308 */ /* 0x000f220000000800 */
[----:B-----5:R-:W-:Y:S01]  /*19b0*/  @!P4 FMUL R15, R15, R15 ;  /* 0x0000000f0f0fc220 */ /* 0x020fe20000400000 */
[----:B------:R-:W-:Y:S01]  /*19c0*/  FSETP.GEU.AND P4, PT, R22, -126, PT ;  /* 0xc2fc00001600780b */ /* 0x000fe20003f8e000 */
[--C-:B------:R-:W-:Y:S01]  /*19d0*/  FFMA R50, R50, UR6, -R23.reuse ;  /* 0x0000000632327c23 */ /* 0x100fe20008000817 */
[--C-:B------:R-:W-:Y:S01]  /*19e0*/  FFMA R51, R51, UR6, -R23.reuse ;  /* 0x0000000633337c23 */ /* 0x100fe20008000817 */
[--C-:B------:R-:W-:Y:S01]  /*19f0*/  FFMA R54, R54, UR6, -R23.reuse ;  /* 0x0000000636367c23 */ /* 0x100fe20008000817 */
[----:B------:R-:W-:Y:S01]  /*1a00*/  FFMA R55, R55, UR6, -R23 ;  /* 0x0000000637377c23 */ /* 0x000fe20008000817 */
[----:B------:R-:W-:Y:S01]  /*1a10*/  @!P2 FMUL R20, R20, 0.5 ;  /* 0x3f0000001414a820 */ /* 0x000fe20000400000 */
[----:B------:R-:W2:Y:S01]  /*1a20*/  MUFU.EX2 R17, R17 ;  /* 0x0000001100117308 */ /* 0x000ea20000000800 */
[----:B-1----:R-:W-:Y:S01]  /*1a30*/  @!P3 FMUL R14, R14, R14 ;  /* 0x0000000e0e0eb220 */ /* 0x002fe20000400000 */
[----:B------:R-:W-:-:S05]  /*1a40*/  FSETP.GEU.AND P3, PT, R30, -126, PT ;  /* 0xc2fc00001e00780b */ /* 0x000fca0003f6e000 */
[----:B------:R-:W-:Y:S01]  /*1a50*/  @!P4 FMUL R22, R22, 0.5 ;  /* 0x3f0000001616c820 */ /* 0x000fe20000400000 */
[----:B------:R-:W1:Y:S01]  /*1a60*/  MUFU.EX2 R20, R20 ;  /* 0x0000001400147308 */ /* 0x000e620000000800 */
[----:B----4-:R-:W-:Y:S01]  /*1a70*/  @!P5 FMUL R18, R18, R18 ;  /* 0x000000121212d220 */ /* 0x010fe20000400000 */
[----:B------:R-:W-:-:S04]  /*1a80*/  FSETP.GEU.AND P5, PT, R32, -126, PT ;  /* 0xc2fc00002000780b */ /* 0x000fc80003fae000 */
[----:B------:R-:W-:Y:S01]  /*1a90*/  P2R R23, PR, RZ, 0x20 ;  /* 0x00000020ff177803 */ /* 0x000fe20000000000 */
[----:B------:R-:W-:Y:S01]  /*1aa0*/  @!P3 FMUL R30, R30, 0.5 ;  /* 0x3f0000001e1eb820 */ /* 0x000fe20000400000 */
[----:B------:R-:W4:Y:S01]  /*1ab0*/  MUFU.EX2 R22, R22 ;  /* 0x0000001600167308 */ /* 0x000f220000000800 */
[----:B------:R-:W-:-:S07]  /*1ac0*/  FSETP.GEU.AND P5, PT, R33, -126, PT ;  /* 0xc2fc00002100780b */ /* 0x000fce0003fae000 */
[----:B------:R1:W1:Y:S01]  /*1ad0*/  MUFU.EX2 R19, R30 ;  /* 0x0000001e00137308 */ /* 0x0002620000000800 */
[----:B--23--:R-:W-:Y:S05]  /*1ae0*/  @!P6 BRA `(.L_x_23) ;  /* 0x0000003c0058e947 */ /* 0x00cfea0003800000 */
.L_x_66:
[----:B------:R-:W-:Y:S01]  /*1af0*/  @!P1 FMUL R17, R17, R17 ;  /* 0x0000001111119220 */ /* 0x000fe20000400000 */
[----:B-1----:R-:W-:Y:S01]  /*1b00*/  @!P2 FMUL R20, R20, R20 ;  /* 0x000000141414a220 */ /* 0x002fe20000400000 */
[----:B------:R-:W-:Y:S01]  /*1b10*/  @!P3 FMUL R19, R19, R19 ;  /* 0x000000131313b220 */ /* 0x000fe20000400000 */
[----:B----4-:R-:W-:Y:S01]  /*1b20*/  @!P4 FMUL R22, R22, R22 ;  /* 0x000000161616c220 */ /* 0x010fe20000400000 */
[----:B------:R-:W-:Y:S01]  /*1b30*/  F2FP.F16.F32.PACK_AB R24, R14, R13 ;  /* 0x0000000d0e18723e */ /* 0x000fe200000000ff */
[----:B------:R-:W-:Y:S01]  /*1b40*/  UIADD3 UR6, UR14, 0x200, URZ ;  /* 0x000002000e067890 */ /* 0x000fe2000fffe03f */
[----:B------:R-:W-:Y:S01]  /*1b50*/  F2FP.F16.F32.PACK_AB R26, R18, R15 ;  /* 0x0000000f121a723e */ /* 0x000fe200000000ff */
[----:B------:R-:W-:Y:S01]  /*1b60*/  UMOV UR7, 0x40000040 ;  /* 0x4000004000077882 */ /* 0x000fe20000000000 */
[----:B------:R-:W-:Y:S01]  /*1b70*/  F2FP.F16.F32.PACK_AB R25, R20, R17 ;  /* 0x000000111419723e */ /* 0x000fe200000000ff */
[----:B------:R-:W-:Y:S01]  /*1b80*/  @!P5 FMUL R33, R33, 0.5 ;  /* 0x3f0000002121d820 */ /* 0x000fe20000400000 */
[----:B------:R-:W-:-:S02]  /*1b90*/  F2FP.F16.F32.PACK_AB R27, R22, R19 ;  /* 0x00000013161b723e */ /* 0x000fc400000000ff */
[----:B------:R-:W-:Y:S01]  /*1ba0*/  ISETP.NE.AND P6, PT, R23, RZ, PT ;  /* 0x000000ff1700720c */ /* 0x000fe20003fc5270 */
[----:B------:R-:W1:Y:S01]  /*1bb0*/  MUFU.EX2 R28, R33 ;  /* 0x00000021001c7308 */ /* 0x000e620000000800 */
[----:B------:R-:W-:Y:S01]  /*1bc0*/  WARPGROUP.ARRIVE ;  /* 0x00000000000079c5 */ /* 0x000fe20000000000 */
[----:B------:R-:W-:Y:S02]  /*1bd0*/  FSETP.GEU.AND P1, PT, R36, -126, PT ;  /* 0xc2fc00002400780b */ /* 0x000fe40003f2e000 */
[----:B------:R-:W-:Y:S02]  /*1be0*/  FSETP.GEU.AND P2, PT, R37, -126, PT ;  /* 0xc2fc00002500780b */ /* 0x000fe40003f4e000 */
[----:B------:R-:W-:Y:S01]  /*1bf0*/  FSETP.GEU.AND P3, PT, R34, -126, PT ;  /* 0xc2fc00002200780b */ /* 0x000fe20003f6e000 */
[----:B------:R-:W-:Y:S01]  /*1c00*/  HGMMA.64x64x16.F32 R56, R24, gdesc[UR4].tnspB, RZ, !UPT, gsb0 ;  /* 0x40e0000418387df0 */ /* 0x000fe2000c0008ff */
[----:B------:R-:W-:Y:S01]  /*1c10*/  FSETP.GEU.AND P4, PT, R35, -126, PT ;  /* 0xc2fc00002300780b */ /* 0x000fe20003f8e000 */
[----:B------:R-:W-:Y:S01]  /*1c20*/  UIADD3 UR6, UR14, 0x280, URZ ;  /* 0x000002800e067890 */ /* 0x000fe2000fffe03f */
[----:B------:R-:W-:-:S02]  /*1c30*/  UMOV UR7, 0x40000040 ;  /* 0x4000004000077882 */ /* 0x000fc40000000000 */
[----:B------:R-:W-:-:S03]  /*1c40*/  @!P6 FMUL R32, R32, 0.5 ;  /* 0x3f0000002020e820 */ /* 0x000fc60000400000 */
[----:B------:R-:W-:Y:S01]  /*1c50*/  @!P1 FMUL R36, R36, 0.5 ;  /* 0x3f00000024249820 */ /* 0x000fe20000400000 */
[----:B--2---:R-:W2:Y:S01]  /*1c60*/  MUFU.EX2 R21, R32 ;  /* 0x0000002000157308 */ /* 0x004ea20000000800 */
[----:B-1----:R-:W-:Y:S01]  /*1c70*/  @!P5 FMUL R28, R28, R28 ;  /* 0x0000001c1c1cd220 */ /* 0x002fe20000400000 */
[----:B------:R-:W-:Y:S01]  /*1c80*/  FSETP.GEU.AND P5, PT, R39, -126, PT ;  /* 0xc2fc00002700780b */ /* 0x000fe20003fae000 */
[----:B------:R-:W-:Y:S01]  /*1c90*/  @!P2 FMUL R37, R37, 0.5 ;  /* 0x3f0000002525a820 */ /* 0x000fe20000400000 */
[----:B------:R-:W-:Y:S01]  /*1ca0*/  @!P3 FMUL R34, R34, 0.5 ;  /* 0x3f0000002222b820 */ /* 0x000fe20000400000 */
[----:B------:R-:W-:-:S03]  /*1cb0*/  @!P4 FMUL R35, R35, 0.5 ;  /* 0x3f0000002323c820 */ /* 0x000fc60000400000 */
[----:B------:R-:W1:Y:S07]  /*1cc0*/  MUFU.EX2 R36, R36 ;  /* 0x0000002400247308 */ /* 0x000e6e0000000800 */
[----:B------:R-:W-:Y:S01]  /*1cd0*/  @!P5 FMUL R39, R39, 0.5 ;  /* 0x3f0000002727d820 */ /* 0x000fe20000400000 */
[----:B------:R-:W3:Y:S01]  /*1ce0*/  MUFU.EX2 R37, R37 ;  /* 0x0000002500257308 */ /* 0x000ee20000000800 */
[----:B--2---:R-:W-:Y:S01]  /*1cf0*/  @!P6 FMUL R21, R21, R21 ;  /* 0x000000151515e220 */ /* 0x004fe20000400000 */
[----:B------:R-:W-:-:S06]  /*1d00*/  FSETP.GEU.AND P6, PT, R38, -126, PT ;  /* 0xc2fc00002600780b */ /* 0x000fcc0003fce000 */
[----:B------:R-:W2:Y:S01]  /*1d10*/  MUFU.EX2 R34, R34 ;  /* 0x0000002200227308 */ /* 0x000ea20000000800 */
[----:B-1----:R-:W-:Y:S01]  /*1d20*/  @!P1 FMUL R36, R36, R36 ;  /* 0x0000002424249220 */ /* 0x002fe20000400000 */
[----:B------:R-:W-:-:S05]  /*1d30*/  FSETP.GEU.AND P1, PT, R40, -126, PT ;  /* 0xc2fc00002800780b */ /* 0x000fca0003f2e000 */
[----:B------:R-:W-:Y:S01]  /*1d40*/  @!P6 FMUL R38, R38, 0.5 ;  /* 0x3f0000002626e820 */ /* 0x000fe20000400000 */
[----:B------:R-:W1:Y:S01]  /*1d50*/  MUFU.EX2 R35, R35 ;  /* 0x0000002300237308 */ /* 0x000e620000000800 */
[----:B---3--:R-:W-:Y:S01]  /*1d60*/  @!P2 FMUL R37, R37, R37 ;  /* 0x000000252525a220 */ /* 0x008fe20000400000 */
[----:B------:R-:W-:-:S05]  /*1d70*/  FSETP.GEU.AND P2, PT, R41, -126, PT ;  /* 0xc2fc00002900780b */ /* 0x000fca0003f4e000 */
[----:B------:R-:W-:Y:S01]  /*1d80*/  @!P1 FMUL R40, R40, 0.5 ;  /* 0x3f00000028289820 */ /* 0x000fe20000400000 */
[----:B------:R-:W3:Y:S01]  /*1d90*/  MUFU.EX2 R38, R38 ;  /* 0x0000002600267308 */ /* 0x000ee20000000800 */
[----:B--2---:R-:W-:Y:S01]  /*1da0*/  @!P3 FMUL R34, R34, R34 ;  /* 0x000000222222b220 */ /* 0x004fe20000400000 */
[----:B------:R-:W-:-:S05]  /*1db0*/  FSETP.GEU.AND P3, PT, R44, -126, PT ;  /* 0xc2fc00002c00780b */ /* 0x000fca0003f6e000 */
[----:B------:R-:W-:Y:S01]  /*1dc0*/  @!P2 FMUL R41, R41, 0.5 ;  /* 0x3f0000002929a820 */ /* 0x000fe20000400000 */
        /* <DEDUP_REMOVED lines=10> */
[----:B------:R-:W-:Y:S01]  /*1e70*/  FSETP.GEU.AND P5, PT, R42, -126, PT ;  /* 0xc2fc00002a00780b */ /* 0x000fe20003fae000 */
[----:B------:R-:W-:Y:S02]  /*1e80*/  WARPGROUP.DEPBAR.LE gsb0, 0x0 ;  /* 0x00008000000079c5 */ /* 0x000fe40000010000 */
[----:B------:R-:W-:Y:S02]  /*1e90*/  F2FP.F16.F32.PACK_AB R24, R28, R21 ;  /* 0x000000151c18723e */ /* 0x000fe400000000ff */
[----:B------:R-:W-:Y:S01]  /*1ea0*/  @!P6 FMUL R45, R45, 0.5 ;  /* 0x3f0000002d2de820 */ /* 0x000fe20000400000 */
[----:B------:R-:W-:Y:S01]  /*1eb0*/  F2FP.F16.F32.PACK_AB R26, R37, R36 ;  /* 0x00000024251a723e */ /* 0x000fe200000000ff */
[----:B-1----:R-:W-:Y:S01]  /*1ec0*/  @!P1 FMUL R40, R40, R40 ;  /* 0x0000002828289220 */ /* 0x002fe20000400000 */
[----:B------:R-:W-:Y:S01]  /*1ed0*/  F2FP.F16.F32.PACK_AB R25, R35, R34 ;  /* 0x000000222319723e */ /* 0x000fe200000000ff */
[----:B------:R-:W1:Y:S01]  /*1ee0*/  MUFU.EX2 R44, R44 ;  /* 0x0000002c002c7308 */ /* 0x000e620000000800 */
[----:B------:R-:W-:Y:S01]  /*1ef0*/  F2FP.F16.F32.PACK_AB R27, R23, R38 ;  /* 0x00000026171b723e */ /* 0x000fe200000000ff */
[----:B------:R-:W-:Y:S01]  /*1f00*/  FADD R13, R13, R40 ;  /* 0x000000280d0d7221 */ /* 0x000fe20000000000 */
[----:B------:R-:W-:Y:S01]  /*1f10*/  FSETP.GEU.AND P1, PT, R46, -126, PT ;  /* 0xc2fc00002e00780b */ /* 0x000fe20003f2e000 */
[----:B------:R-:W-:Y:S01]  /*1f20*/  @!P5 FMUL R42, R42, 0.5 ;  /* 0x3f0000002a2ad820 */ /* 0x000fe20000400000 */
[----:B------:R-:W-:Y:S01]  /*1f30*/  WARPGROUP.ARRIVE ;  /* 0x00000000000079c5 */ /* 0x000fe20000000000 */
[----:B---3--:R-:W-:Y:S01]  /*1f40*/  @!P2 FMUL R41, R41, R41 ;  /* 0x000000292929a220 */ /* 0x008fe20000400000 */
[----:B------:R-:W-:Y:S01]  /*1f50*/  FSETP.GEU.AND P2, PT, R47, -126, PT ;  /* 0xc2fc00002f00780b */ /* 0x000fe20003f4e000 */
[----:B------:R-:W2:Y:S03]  /*1f60*/  MUFU.EX2 R45, R45 ;  /* 0x0000002d002d7308 */ /* 0x000ea60000000800 */
[----:B------:R-:W-:Y:S01]  /*1f70*/  HGMMA.64x64x16.F32 R56, R24, gdesc[UR4].tnspB, R56, gsb0 ;  /* 0x40e0000418387df0 */ /* 0x000fe20008000838 */
[----:B------:R-:W-:Y:S01]  /*1f80*/  UIADD3 UR6, UR14, 0x300, URZ ;  /* 0x000003000e067890 */ /* 0x000fe2000fffe03f */
[----:B------:R-:W-:-:S03]  /*1f90*/  UMOV UR7, 0x40000040 ;  /* 0x4000004000077882 */ /* 0x000fc60000000000 */
[----:B------:R-:W-:Y:S01]  /*1fa0*/  @!P1 FMUL R46, R46, 0.5 ;  /* 0x3f0000002e2e9820 */ /* 0x000fe20000400000 */
[----:B------:R-:W3:Y:S01]  /*1fb0*/  MUFU.EX2 R42, R42 ;  /* 0x0000002a002a7308 */ /* 0x000ee20000000800 */
[----:B-1----:R-:W-:Y:S01]  /*1fc0*/  @!P3 FMUL R44, R44, R44 ;  /* 0x0000002c2c2cb220 */ /* 0x002fe20000400000 */
[----:B------:R-:W-:Y:S01]  /*1fd0*/  FSETP.GEU.AND P3, PT, R48, -126, PT ;  /* 0xc2fc00003000780b */ /* 0x000fe20003f6e000 */
[----:B------:R-:W-:Y:S02]  /*1fe0*/  @!P2 FMUL R47, R47, 0.5 ;  /* 0x3f0000002f2fa820 */ /* 0x000fe40000400000 */
[----:B------:R-:W-:-:S03]  /*1ff0*/  FADD R15, R15, R44 ;  /* 0x0000002c0f0f7221 */ /* 0x000fc60000000000 */
[----:B------:R-:W1:Y:S01]  /*2000*/  MUFU.EX2 R43, R43 ;  /* 0x0000002b002b7308 */ /* 0x000e620000000800 */
[----:B--2---:R-:W-:Y:S01]  /*2010*/  @!P6 FMUL R45, R45, R45 ;  /* 0x0000002d2d2de220 */ /* 0x004fe20000400000 */
[----:B------:R-:W-:-:S03]  /*2020*/  FSETP.GEU.AND P6, PT, R49, -126, PT ;  /* 0xc2fc00003100780b */ /* 0x000fc60003fce000 */
[----:B------:R-:W-:Y:S02]  /*2030*/  FADD R18, R18, R45 ;  /* 0x0000002d12127221 */ /* 0x000fe40000000000 */
[----:B------:R-:W-:Y:S01]  /*2040*/  @!P3 FMUL R48, R48, 0.5 ;  /* 0x3f0000003030b820 */ /* 0x000fe20000400000 */
[----:B------:R-:W2:Y:S01]  /*2050*/  MUFU.EX2 R46, R46 ;  /* 0x0000002e002e7308 */ /* 0x000ea20000000800 */
[----:B---3--:R-:W-:Y:S01]  /*2060*/  @!P5 FMUL R42, R42, R42 ;  /* 0x0000002a2a2ad220 */ /* 0x008fe20000400000 */
[----:B------:R-:W-:-:S03]  /*2070*/  FSETP.GEU.AND P5, PT, R52, -126, PT ;  /* 0xc2fc00003400780b */ /* 0x000fc60003fae000 */
[----:B------:R-:W-:Y:S02]  /*2080*/  FADD R17, R17, R42 ;  /* 0x0000002a11117221 */ /* 0x000fe40000000000 */
[----:B------:R-:W-:Y:S01]  /*2090*/  @!P6 FMUL R49, R49, 0.5 ;  /* 0x3f0000003131e820 */ /* 0x000fe20000400000 */
[----:B------:R-:W3:Y:S01]  /*20a0*/  MUFU.EX2 R29, R47 ;  /* 0x0000002f001d7308 */ /* 0x000ee20000000800 */
[----:B-1----:R-:W-:Y:S01]  /*20b0*/  @!P4 FMUL R43, R43, R43 ;  /* 0x0000002b2b2bc220 */ /* 0x002fe20000400000 */
[----:B------:R-:W-:-:S03]  /*20c0*/  FSETP.GEU.AND P4, PT, R53, -126, PT ;  /* 0xc2fc00003500780b */ /* 0x000fc60003f8e000 */
[----:B------:R-:W-:Y:S02]  /*20d0*/  FADD R20, R20, R43 ;  /* 0x0000002b14147221 */ /* 0x000fe40000000000 */
[----:B------:R-:W-:Y:S01]  /*20e0*/  @!P5 FMUL R52, R52, 0.5 ;  /* 0x3f0000003434d820 */ /* 0x000fe20000400000 */
        /* <DEDUP_REMOVED lines=12> */
[----:B------:R-:W-:-:S05]  /*21b0*/  FSETP.GEU.AND P3, PT, R54, -126, PT ;  /* 0xc2fc00003600780b */ /* 0x000fca0003f6e000 */
[----:B------:R-:W-:Y:S01]  /*21c0*/  @!P2 FMUL R50, R50, 0.5 ;  /* 0x3f0000003232a820 */ /* 0x000fe20000400000 */
[----:B------:R-:W1:Y:S01]  /*21d0*/  MUFU.EX2 R88, R53 ;  /* 0x0000003500587308 */ /* 0x000e620000000800 */
[----:B--2---:R-:W-:Y:S01]  /*21e0*/  @!P6 FMUL R49, R49, R49 ;  /* 0x000000313131e220 */ /* 0x004fe20000400000 */
[----:B------:R-:W-:-:S03]  /*21f0*/  FSETP.GEU.AND P6, PT, R55, -126, PT ;  /* 0xc2fc00003700780b */ /* 0x000fc60003fce000 */
[----:B------:R-:W-:Y:S02]  /*2200*/  FADD R28, R28, R49 ;  /* 0x000000311c1c7221 */ /* 0x000fe40000000000 */
[----:B------:R-:W-:Y:S01]  /*2210*/  @!P3 FMUL R54, R54, 0.5 ;  /* 0x3f0000003636b820 */ /* 0x000fe20000400000 */
[----:B------:R-:W2:Y:S01]  /*2220*/  MUFU.EX2 R31, R50 ;  /* 0x00000032001f7308 */ /* 0x000ea20000000800 */
[----:B---3--:R-:W-:-:S04]  /*2230*/  @!P5 FMUL R39, R39, R39 ;  /* 0x000000272727d220 */ /* 0x008fc80000400000 */
[----:B------:R-:W-:Y:S02]  /*2240*/  FADD R36, R36, R39 ;  /* 0x0000002724247221 */ /* 0x000fe40000000000 */
[----:B------:R-:W-:Y:S01]  /*2250*/  @!P6 FMUL R55, R55, 0.5 ;  /* 0x3f0000003737e820 */ /* 0x000fe20000400000 */
[----:B------:R-:W-:Y:S02]  /*2260*/  WARPGROUP.DEPBAR.LE gsb0, 0x0 ;  /* 0x00008000000079c5 */ /* 0x000fe40000010000 */
[----:B------:R-:W-:Y:S01]  /*2270*/  F2FP.F16.F32.PACK_AB R24, R41, R40 ;  /* 0x000000282918723e */ /* 0x000fe200000000ff */
[----:B------:R-:W3:Y:S01]  /*2280*/  MUFU.EX2 R30, R51 ;  /* 0x00000033001e7308 */ /* 0x000ee20000000800 */
[----:B------:R-:W-:Y:S01]  /*2290*/  F2FP.F16.F32.PACK_AB R26, R45, R44 ;  /* 0x0000002c2d1a723e */ /* 0x000fe200000000ff */
[----:B-1----:R-:W-:Y:S01]  /*22a0*/  @!P4 FMUL R88, R88, R88 ;  /* 0x000000585858c220 */ /* 0x002fe20000400000 */
[----:B------:R-:W-:Y:S01]  /*22b0*/  F2FP.F16.F32.PACK_AB R25, R43, R42 ;  /* 0x0000002a2b19723e */ /* 0x000fe200000000ff */
[----:B------:R-:W-:Y:S01]  /*22c0*/  FADD R41, R14, R41 ;  /* 0x000000290e297221 */ /* 0x000fe20000000000 */
[----:B------:R-:W-:Y:S01]  /*22d0*/  F2FP.F16.F32.PACK_AB R27, R29, R46 ;  /* 0x0000002e1d1b723e */ /* 0x000fe200000000ff */
[----:B--2---:R-:W-:Y:S01]  /*22e0*/  @!P2 FMUL R31, R31, R31 ;  /* 0x0000001f1f1fa220 */ /* 0x004fe20000400000 */
[----:B------:R-:W-:Y:S01]  /*22f0*/  FADD R37, R37, R88 ;  /* 0x0000005825257221 */ /* 0x000fe20000000000 */
[----:B------:R-:W1:Y:S01]  /*2300*/  MUFU.EX2 R33, R54 ;  /* 0x0000003600217308 */ /* 0x000e620000000800 */
[----:B------:R-:W-:Y:S01]  /*2310*/  WARPGROUP.ARRIVE ;  /* 0x00000000000079c5 */ /* 0x000fe20000000000 */
[----:B------:R-:W-:Y:S01]  /*2320*/  FADD R34, R34, R31 ;  /* 0x0000001f22227221 */ /* 0x000fe20000000000 */
[----:B------:R-:W-:Y:S01]  /*2330*/  IADD3 R14, R2, 0xa020, RZ ;  /* 0x0000a020020e7810 */ /* 0x000fe20007ffe0ff */
[----:B------:R-:W-:Y:S01]  /*2340*/  FADD R36, R15, R36 ;  /* 0x000000240f247221 */ /* 0x000fe20000000000 */
[----:B------:R-:W-:Y:S01]  /*2350*/  FADD R28, R41, R28 ;  /* 0x0000001c291c7221 */ /* 0x000fe20000000000 */
[----:B------:R-:W-:Y:S01]  /*2360*/  FADD R37, R18, R37 ;  /* 0x0000002512257221 */ /* 0x000fe20000000000 */
[----:B------:R-:W-:Y:S01]  /*2370*/  HGMMA.64x64x16.F32 R56, R24, gdesc[UR4].tnspB, R56, gsb0 ;  /* 0x40e0000418387df0 */ /* 0x000fe20008000838 */
[----:B------:R-:W2:Y:S01]  /*2380*/  MUFU.EX2 R32, R55 ;  /* 0x0000003700207308 */ /* 0x000ea20000000800 */
[----:B---3--:R-:W-:Y:S01]  /*2390*/  @!P1 FMUL R30, R30, R30 ;  /* 0x0000001e1e1e9220 */ /* 0x008fe20000400000 */
[----:B------:R-:W-:Y:S01]  /*23a0*/  UIADD3 UR6, UR14, 0x380, URZ ;  /* 0x000003800e067890 */ /* 0x000fe2000fffe03f */
[----:B------:R-:W-:Y:S01]  /*23b0*/  ISETP.GE.AND P1, PT, R11, 0x41, PT ;  /* 0x000000410b00780c */ /* 0x000fe20003f26270 */
[----:B------:R-:W-:Y:S01]  /*23c0*/  UMOV UR7, 0x40000040 ;  /* 0x4000004000077882 */ /* 0x000fe20000000000 */
[----:B------:R-:W-:Y:S01]  /*23d0*/  FADD R35, R35, R30 ;  /* 0x0000001e23237221 */ /* 0x000fe20000000000 */
[----:B------:R-:W-:Y:S01]  /*23e0*/  FADD R17, R17, R34 ;  /* 0x0000002211117221 */ /* 0x000fe20000000000 */
[----:B------:R-:W-:Y:S01]  /*23f0*/  PRMT R11, RZ, 0x654, R14 ;  /* 0x00000654ff0b7816 */ /* 0x000fe2000000000e */
[----:B------:R-:W-:Y:S01]  /*2400*/  FADD R28, R28, R37 ;  /* 0x000000251c1c7221 */ /* 0x000fe20000000000 */
[----:B-1----:R-:W-:Y:S01]  /*2410*/  @!P3 FMUL R33, R33, R33 ;  /* 0x000000212121b220 */ /* 0x002fe20000400000 */
[----:B------:R-:W-:-:S03]  /*2420*/  FADD R20, R20, R35 ;  /* 0x0000002314147221 */ /* 0x000fc60000000000 */
[----:B------:R-:W-:Y:S01]  /*2430*/  FADD R38, R38, R33 ;  /* 0x0000002126267221 */ /* 0x000fe20000000000 */
[----:B--2---:R-:W-:-:S03]  /*2440*/  @!P6 FMUL R32, R32, R32 ;  /* 0x000000202020e220 */ /* 0x004fc60000400000 */
[----:B------:R-:W-:Y:S01]  /*2450*/  FADD R38, R19, R38 ;  /* 0x0000002613267221 */ /* 0x000fe20000000000 */
[----:B------:R-:W-:-:S03]  /*2460*/  FADD R23, R23, R32 ;  /* 0x0000002017177221 */ /* 0x000fc60000000000 */
[----:B------:R-:W-:Y:S01]  /*2470*/  FADD R38, R17, R38 ;  /* 0x0000002611267221 */ /* 0x000fe20000000000 */
[----:B------:R-:W-:-:S04]  /*2480*/  FADD R23, R22, R23 ;  /* 0x0000001716177221 */ /* 0x000fc80000000000 */
[----:B------:R-:W-:-:S04]  /*2490*/  FADD R23, R20, R23 ;  /* 0x0000001714177221 */ /* 0x000fc80000000000 */
[----:B------:R-:W-:Y:S01]  /*24a0*/  FADD R15, R38, R23 ;  /* 0x00000017260f7221 */ /* 0x000fe20000000000 */
[----:B------:R-:W-:Y:S02]  /*24b0*/  WARPGROUP.DEPBAR.LE gsb0, 0x0 ;  /* 0x00008000000079c5 */ /* 0x000fe40000010000 */
[----:B------:R-:W-:Y:S01]  /*24c0*/  F2FP.F16.F32.PACK_AB R24, R49, R48 ;  /* 0x000000303118723e */ /* 0x000fe200000000ff */
[----:B------:R-:W-:Y:S01]  /*24d0*/  FADD R48, R21, R48 ;  /* 0x0000003015307221 */ /* 0x000fe20000000000 */
[----:B------:R-:W-:Y:S02]  /*24e0*/  F2FP.F16.F32.PACK_AB R26, R88, R39 ;  /* 0x00000027581a723e */ /* 0x000fe400000000ff */
[----:B------:R-:W-:Y:S01]  /*24f0*/  F2FP.F16.F32.PACK_AB R25, R30, R31 ;  /* 0x0000001f1e19723e */ /* 0x000fe200000000ff */
[----:B------:R-:W-:Y:S01]  /*2500*/  FADD R13, R13, R48 ;  /* 0x000000300d0d7221 */ /* 0x000fe20000000000 */
[----:B------:R-:W-:-:S03]  /*2510*/  F2FP.F16.F32.PACK_AB R27, R32, R33 ;  /* 0x00000021201b723e */ /* 0x000fc600000000ff */
[----:B------:R-:W-:Y:S01]  /*2520*/  FADD R13, R13, R36 ;  /* 0x000000240d0d7221 */ /* 0x000fe20000000000 */
[----:B------:R-:W-:-:S03]  /*2530*/  WARPGROUP.ARRIVE ;  /* 0x00000000000079c5 */ /* 0x000fc60000000000 */
[----:B------:R-:W-:-:S03]  /*2540*/  FADD R17, R13, R28 ;  /* 0x0000001c0d117221 */ /* 0x000fc60000000000 */
[----:B------:R-:W-:Y:S03]  /*2550*/  HGMMA.64x64x16.F32 R56, R24, gdesc[UR4].tnspB, R56, gsb0 ;  /* 0x40e0000418387df0 */ /* 0x000fe60008000838 */
[----:B------:R-:W-:Y:S02]  /*2560*/  WARPGROUP.DEPBAR.LE gsb0, 0x0 ;  /* 0x00008000000079c5 */ /* 0x000fe40000010000 */
[----:B------:R1:W-:Y:S01]  /*2570*/  SYNCS.ARRIVE.TRANS64.RED.A1T0 RZ, [R11+URZ], RZ ;  /* 0x000000ff0bff79a7 */ /* 0x0003e2000810043f */
[----:B------:R-:W-:Y:S05]  /*2580*/  @!P1 BRA `(.L_x_24) ;  /* 0x0000001c00709947 */ /* 0x000fea0003800000 */
[----:B------:R-:W-:Y:S01]  /*2590*/  LOP3.LUT R10, R10, 0x1f, RZ, 0xc0, !PT ;  /* 0x0000001f0a0a7812 */ /* 0x000fe200078ec0ff */
[----:B------:R-:W-:Y:S01]  /*25a0*/  IMAD.MOV.U32 R89, RZ, RZ, R0 ;  /* 0x000000ffff597224 */ /* 0x000fe200078e0000 */
[----:B------:R-:W-:Y:S01]  /*25b0*/  MOV R23, R9 ;  /* 0x0000000900177202 */ /* 0x000fe20000000f00 */
[----:B-1----:R-:W-:Y:S01]  /*25c0*/  IMAD.MOV.U32 R11, RZ, RZ, 0x1 ;  /* 0x00000001ff0b7424 */ /* 0x002fe200078e00ff */
[----:B------:R-:W-:Y:S01]  /*25d0*/  MOV R13, 0x2 ;  /* 0x00000002000d7802 */ /* 0x000fe20000000f00 */
[----:B------:R-:W-:Y:S01]  /*25e0*/  ULDC.64 UR30, c[0x0][0x198] ;  /* 0x00006600001e7ab9 */ /* 0x000fe20000000a00 */
[----:B------:R-:W-:-:S05]  /*25f0*/  ULDC UR15, c[0x0][0x604] ;  /* 0x00018100000f7ab9 */ /* 0x000fca0000000800 */
.L_x_37:
[----:B------:R-:W-:Y:S01]  /*2600*/  IMAD R9, R13, 0x8, R2 ;  /* 0x000000080d097824 */ /* 0x000fe200078e0202 */
[----:B------:R-:W-:-:S07]  /*2610*/  SHF.L.U32 R0, R3, 0x1f, RZ ;  /* 0x0000001f03007819 */ /* 0x000fce00000006ff */
[----:B------:R-:W-:Y:S05]  /*2620*/  YIELD ;  /* 0x0000000000007946 */ /* 0x000fea0003800000 */
[----:B------:R-:W1:Y:S02]  /*2630*/  SYNCS.PHASECHK.TRANS64.TRYWAIT P1, [R9+URZ+0xa000], R0 ;  /* 0x00a00000090075a7 */ /* 0x000e64000802017f */
[----:B-1----:R-:W-:Y:S05]  /*2640*/  @!P1 BRA `(.L_x_25) ;  /* 0x0000003000949947 */ /* 0x002fea0003800000 */
.L_x_67:
[----:B------:R-:W-:Y:S05]  /*2650*/  WARPSYNC.ALL ;  /* 0x0000000000007948 */ /* 0x000fea0003800000 */
[----:B------:R-:W-:Y:S01]  /*2660*/  LEA R20, R13, UR28, 0x9 ;  /* 0x0000001c0d147c11 */ /* 0x000fe2000f8e48ff */
[----:B------:R-:W-:Y:S01]  /*2670*/  WARPGROUP.ARRIVE ;  /* 0x00000000000079c5 */ /* 0x000fe20000000000 */
[----:B------:R-:W-:Y:S02]  /*2680*/  MOV R21, 0x40000040 ;  /* 0x4000004000157802 */ /* 0x000fe40000000f00 */
[C---:B------:R-:W-:Y:S01]  /*2690*/  R2UR UR6, R20.reuse ;  /* 0x00000000140672ca */ /* 0x040fe200000e0000 */
[----:B------:R-:W-:Y:S01]  /*26a0*/  VIADD R18, R20, 0x2 ;  /* 0x0000000214127836 */ /* 0x000fe20000000000 */
[----:B------:R-:W-:-:S02]  /*26b0*/  R2UR UR7, R21 ;  /* 0x00000000150772ca */ /* 0x000fc400000e0000 */
[----:B------:R-:W-:Y:S02]  /*26c0*/  MOV R19, 0x40000040 ;  /* 0x4000004000137802 */ /* 0x000fe40000000f00 */
[----:B------:R-:W-:Y:S01]  /*26d0*/  R2UR UR18, R18 ;  /* 0x00000000121272ca */ /* 0x000fe200000e0000 */
[C---:B------:R-:W-:Y:S01]  /*26e0*/  VIADD R18, R20.reuse, 0x4 ;  /* 0x0000000414127836 */ /* 0x040fe20000000000 */
[----:B------:R-:W-:Y:S01]  /*26f0*/  R2UR UR19, R19 ;  /* 0x00000000131372ca */ /* 0x000fe200000e0000 */
[----:B------:R-:W-:Y:S01]  /*2700*/  VIADD R20, R20, 0x6 ;  /* 0x0000000614147836 */ /* 0x000fe20000000000 */
[----:B------:R-:W-:Y:S02]  /*2710*/  MOV R19, 0x40000040 ;  /* 0x4000004000137802 */ /* 0x000fe40000000f00 */
[----:B------:R-:W-:Y:S02]  /*2720*/  R2UR UR22, R18 ;  /* 0x00000000121672ca */ /* 0x000fe400000e0000 */
[----:B------:R-:W-:Y:S01]  /*2730*/  R2UR UR23, R19 ;  /* 0x00000000131772ca */ /* 0x000fe200000e0000 */
[----:B------:R-:W-:Y:S01]  /*2740*/  HGMMA.64x64x16.F32 R24, gdesc[UR4], RZ, !UPT, gsb0 ;  /* 0x00e00000041879f0 */ /* 0x000fe2000c0008ff */
[----:B------:R-:W-:-:S02]  /*2750*/  MOV R21, 0x40000040 ;  /* 0x4000004000157802 */ /* 0x000fc40000000f00 */
[----:B------:R-:W-:Y:S02]  /*2760*/  R2UR UR26, R20 ;  /* 0x00000000141a72ca */ /* 0x000fe400000e0000 */
[----:B------:R-:W-:Y:S02]  /*2770*/  R2UR UR27, R21 ;  /* 0x00000000151b72ca */ /* 0x000fe400000e0000 */
[----:B------:R-:W-:Y:S01]  /*2780*/  ISETP.NE.AND P1, PT, R8, RZ, PT ;  /* 0x000000ff0800720c */ /* 0x000fe20003f25270 */
        /* <DEDUP_REMOVED lines=10> */
[----:B------:R-:W-:Y:S05]  /*2830*/  @P1 BRA `(.L_x_26) ;  /* 0x0000000000841947 */ /* 0x000fea0003800000 */
[----:B------:R-:W-:-:S13]  /*2840*/  ISETP.LT.OR P2, PT, R6, 0x1, !P0 ;  /* 0x000000010600780c */ /* 0x000fda0004741670 */
[----:B------:R-:W-:Y:S05]  /*2850*/  @P2 BRA `(.L_x_27) ;  /* 0x0000000000782947 */ /* 0x000fea0003800000 */
[----:B-1----:R-:W-:Y:S01]  /*2860*/  IMAD R0, R5, 0x8, R2 ;  /* 0x0000000805007824 */ /* 0x002fe200078e0202 */
[----:B------:R-:W-:Y:S02]  /*2870*/  SHF.L.U32 R9, R4, 0x1f, RZ ;  /* 0x0000001f04097819 */ /* 0x000fe400000006ff */
[----:B------:R-:W-:Y:S02]  /*2880*/  ISETP.NE.AND P3, PT, R16, RZ, PT ;  /* 0x000000ff1000720c */ /* 0x000fe40003f65270 */
[----:B------:R-:W1:Y:S02]  /*2890*/  SYNCS.PHASECHK.TRANS64.TRYWAIT P2, [R0+URZ+0xa020], R9 ;  /* 0x00a02009000075a7 */ /* 0x000e64000804017f */
[----:B-1----:R-:W-:Y:S09]  /*28a0*/  @!P2 BRA `(.L_x_28) ;  /* 0x000000300010a947 */ /* 0x002ff20003800000 */
.L_x_68:
[----:B------:R-:W-:Y:S05]  /*28b0*/  @P3 BRA `(.L_x_29) ;  /* 0x0000000000143947 */ /* 0x000fea0003800000 */
[----:B------:R-:W-:Y:S02]  /*28c0*/  ISETP.NE.AND P2, PT, R10, RZ, PT ;  /* 0x000000ff0a00720c */ /* 0x000fe40003f45270 */
[----:B-1----:R-:W-:-:S04]  /*28d0*/  MOV R9, 0x2000 ;  /* 0x0000200000097802 */ /* 0x002fc80000000f00 */
[----:B------:R2:W-:Y:S07]  /*28e0*/  SYNCS.ARRIVE.TRANS64 RZ, [R0+URZ+0xa000], R9 ;  /* 0x00a0000900ff79a7 */ /* 0x0005ee000800003f */
[----:B------:R-:W-:Y:S05]  /*28f0*/  @!P2 BRA `(.L_x_29) ;  /* 0x000000000004a947 */ /* 0x000fea0003800000 */
[----:B------:R-:W-:Y:S01]  /*2900*/  BPT.TRAP 0x1 ;  /* 0x000000040000795c */ /* 0x000fe20000300000 */
.L_x_29:
[----:B-12---:R-:W-:Y:S01]  /*2910*/  IMAD R9, R5, 0x2000, R2 ;  /* 0x0000200005097824 */ /* 0x006fe200078e0202 */
[----:B------:R-:W-:Y:S01]  /*2920*/  R2UR UR35, R7 ;  /* 0x00000000072372ca */ /* 0x000fe200000e0000 */
[----:B------:R-:W-:Y:S01]  /*2930*/  UIADD3 UR6, UP0, UR30, 0x1f0, URZ ;  /* 0x000001f01e067890 */ /* 0x000fe2000ff1e03f */
[----:B------:R-:W-:Y:S01]  /*2940*/  R2UR UR33, R0 ;  /* 0x00000000002172ca */ /* 0x000fe200000e0000 */
[----:B------:R-:W-:Y:S01]  /*2950*/  UMOV UR8, 0x0 ;  /* 0x0000000000087882 */ /* 0x000fe20000000000 */
[----:B------:R-:W-:Y:S01]  /*2960*/  R2UR UR32, R9 ;  /* 0x00000000092072ca */ /* 0x000fe200000e0000 */
[----:B------:R-:W-:Y:S01]  /*2970*/  UIADD3.X UR7, URZ, UR31, URZ, UP0, !UPT ;  /* 0x0000001f3f077290 */ /* 0x000fe200087fe43f */
[----:B------:R-:W-:Y:S01]  /*2980*/  IADD3 R5, R5, 0x1, RZ ;  /* 0x0000000105057810 */ /* 0x000fe20007ffe0ff */
[----:B------:R-:W-:Y:S01]  /*2990*/  UMOV UR9, 0x10000000 ;  /* 0x1000000000097882 */ /* 0x000fe20000000000 */
[----:B------:R-:W-:Y:S02]  /*29a0*/  UMOV UR34, URZ ;  /* 0x0000003f00227c82 */ /* 0x000fe40008000000 */
[----:B------:R-:W-:-:S03]  /*29b0*/  ISETP.NE.AND P2, PT, R5, 0x4, PT ;  /* 0x000000040500780c */ /* 0x000fc60003f45270 */
[----:B------:R-:W-:Y:S01]  /*29c0*/  USHF.L.U32 UR35, UR35, 0x6, URZ ;  /* 0x0000000623237899 */ /* 0x000fe2000800063f */
[----:B------:R-:W-:Y:S01]  /*29d0*/  SEL R9, RZ, 0x1, P2 ;  /* 0x00000001ff097807 */ /* 0x000fe20001000000 */
[----:B------:R-:W-:Y:S01]  /*29e0*/  UIADD3 UR33, UR33, 0xa000, URZ ;  /* 0x0000a00021217890 */ /* 0x000fe2000fffe03f */
[----:B------:R-:W-:Y:S01]  /*29f0*/  SEL R5, R5, RZ, P2 ;  /* 0x000000ff05057207 */ /* 0x000fe20001000000 */
[----:B------:R-:W-:Y:S01]  /*2a00*/  UIADD3 UR32, UR32, 0x2000, URZ ;  /* 0x0000200020207890 */ /* 0x000fe2000fffe03f */
[----:B------:R-:W-:-:S08]  /*2a10*/  LOP3.LUT R4, R4, R9, RZ, 0x3c, !PT ;  /* 0x0000000904047212 */ /* 0x000fd000078e3cff */
[----:B------:R2:W-:Y:S02]  /*2a20*/  UTMALDG.4D [UR32], [UR6], desc[UR8] ;  /* 0x00000820060075b4 */ /* 0x0005e40008019000 */
[----:B--2---:R-:W-:Y:S01]  /*2a30*/  NOP ;  /* 0x0000000000007918 */ /* 0x004fe20000000000 */
.L_x_27:
[----:B------:R-:W-:-:S07]  /*2a40*/  VIADD R6, R6, 0xffffffff ;  /* 0xffffffff06067836 */ /* 0x000fce0000000000 */
.L_x_26:
[----:B------:R-:W-:Y:S01]  /*2a50*/  IADD3 R13, R13, 0x1, RZ ;  /* 0x000000010d0d7810 */ /* 0x000fe20007ffe0ff */
[----:B------:R-:W-:Y:S05]  /*2a60*/  WARPSYNC.ALL ;  /* 0x0000000000007948 */ /* 0x000fea0003800000 */
[----:B------:R-:W-:-:S04]  /*2a70*/  ISETP.NE.AND P2, PT, R13, 0x4, PT ;  /* 0x000000040d00780c */ /* 0x000fc80003f45270 */
[----:B-1----:R-:W-:Y:S02]  /*2a80*/  SEL R0, RZ, 0x1, P2 ;  /* 0x00000001ff007807 */ /* 0x002fe40001000000 */
[----:B------:R-:W-:Y:S02]  /*2a90*/  SEL R13, R13, RZ, P2 ;  /* 0x000000ff0d0d7207 */ /* 0x000fe40001000000 */
[----:B------:R-:W-:Y:S02]  /*2aa0*/  LOP3.LUT R3, R3, R0, RZ, 0x3c, !PT ;  /* 0x0000000003037212 */ /* 0x000fe400078e3cff */
[----:B------:R-:W-:Y:S01]  /*2ab0*/  FMNMX R0, R24, R89, !PT ;  /* 0x0000005918007209 */ /* 0x000fe20007800000 */
[----:B------:R-:W-:Y:S01]  /*2ac0*/  IMAD R88, R11, 0x8, R14 ;  /* 0x000000080b587824 */ /* 0x000fe200078e020e */
[----:B------:R-:W-:Y:S01]  /*2ad0*/  FMNMX R18, R26, R23, !PT ;  /* 0x000000171a127209 */ /* 0x000fe20007800000 */
[----:B------:R-:W-:Y:S01]  /*2ae0*/  BSSY B0, `(.L_x_30) ;  /* 0x0000042000007945 */ /* 0x000fe20003800000 */
        /* <DEDUP_REMOVED lines=30> */
[----:B------:R-:W-:Y:S01]  /*2cd0*/  PRMT R88, RZ, 0x654, R88 ;  /* 0x00000654ff587816 */ /* 0x000fe20000000058 */
[----:B------:R-:W1:Y:S03]  /*2ce0*/  SHFL.BFLY PT, R0, R19, 0x1, 0x1f ;  /* 0x0c201f0013007f89 */ /* 0x000e6600000e0000 */
[----:B------:R2:W-:Y:S01]  /*2cf0*/  SYNCS.ARRIVE.TRANS64.RED.A1T0 RZ, [R88+URZ], RZ ;  /* 0x000000ff58ff79a7 */ /* 0x0005e2000810043f */
[----:B------:R-:W3:Y:S01]  /*2d00*/  SHFL.BFLY PT, R9, R20, 0x1, 0x1f ;  /* 0x0c201f0014097f89 */ /* 0x000ee200000e0000 */
[----:B-1----:R-:W-:-:S02]  /*2d10*/  FMNMX R21, R19, R0, !PT ;  /* 0x0000000013157209 */ /* 0x002fc40007800000 */
[----:B---3--:R-:W-:-:S03]  /*2d20*/  FMNMX R22, R20, R9, !PT ;  /* 0x0000000914167209 */ /* 0x008fc60007800000 */
[----:B------:R-:W1:Y:S01]  /*2d30*/  SHFL.BFLY PT, R0, R21, 0x2, 0x1f ;  /* 0x0c401f0015007f89 */ /* 0x000e6200000e0000 */
[----:B------:R-:W-:-:S03]  /*2d40*/  LEA R20, R13, R2, 0x3 ;  /* 0x000000020d147211 */ /* 0x000fc600078e18ff */
[----:B------:R-:W3:Y:S01]  /*2d50*/  SHFL.BFLY PT, R9, R22, 0x2, 0x1f ;  /* 0x0c401f0016097f89 */ /* 0x000ee200000e0000 */
[----:B-1----:R-:W-:Y:S02]  /*2d60*/  FMNMX R0, R21, R0, !PT ;  /* 0x0000000015007209 */ /* 0x002fe40007800000 */
[----:B------:R-:W-:Y:S02]  /*2d70*/  SHF.L.U32 R21, R3, 0x1f, RZ ;  /* 0x0000001f03157819 */ /* 0x000fe400000006ff */
[----:B---3--:R-:W-:Y:S02]  /*2d80*/  FMNMX R9, R22, R9, !PT ;  /* 0x0000000916097209 */ /* 0x008fe40007800000 */
[C---:B------:R-:W-:Y:S01]  /*2d90*/  FSETP.NEU.AND P2, PT, R0.reuse, -INF , PT ;  /* 0xff8000000000780b */ /* 0x040fe20003f4d000 */
[----:B------:R-:W1:Y:S01]  /*2da0*/  SYNCS.PHASECHK.TRANS64.TRYWAIT P5, [R20+URZ+0xa000], R21 ;  /* 0x00a00015140075a7 */ /* 0x000e6200080a017f */
[----:B------:R-:W-:Y:S02]  /*2db0*/  FSETP.NEU.AND P3, PT, R9, -INF , PT ;  /* 0xff8000000900780b */ /* 0x000fe40003f6d000 */
[----:B------:R-:W-:-:S02]  /*2dc0*/  FSEL R18, R0, RZ, P2 ;  /* 0x000000ff00127208 */ /* 0x000fc40001000000 */
[----:B------:R-:W-:-:S03]  /*2dd0*/  FSEL R90, R9, RZ, P3 ;  /* 0x000000ff095a7208 */ /* 0x000fc60001800000 */
[----:B------:R-:W-:Y:S02]  /*2de0*/  FADD R19, -R18, R89 ;  /* 0x0000005912137221 */ /* 0x000fe40000000100 */
[C---:B------:R-:W-:Y:S02]  /*2df0*/  FADD R23, -R90.reuse, R23 ;  /* 0x000000175a177221 */ /* 0x040fe40000000100 */
[----:B------:R-:W-:Y:S01]  /*2e00*/  FMUL R22, R19, UR15 ;  /* 0x0000000f13167c20 */ /* 0x000fe20008400000 */
[----:B------:R-:W-:Y:S01]  /*2e10*/  FMUL R19, R90, UR15 ;  /* 0x0000000f5a137c20 */ /* 0x000fe20008400000 */
[----:B------:R-:W-:-:S03]  /*2e20*/  FMUL R23, R23, UR15 ;  /* 0x0000000f17177c20 */ /* 0x000fc60008400000 */
[----:B------:R-:W-:Y:S01]  /*2e30*/  FSETP.GEU.AND P3, PT, R22, -126, PT ;  /* 0xc2fc00001600780b */ /* 0x000fe20003f6e000 */
[--C-:B------:R-:W-:Y:S01]  /*2e40*/  FFMA R26, R26, UR15, -R19.reuse ;  /* 0x0000000f1a1a7c23 */ /* 0x100fe20008000813 */
[----:B------:R-:W-:Y:S01]  /*2e50*/  FSETP.GEU.AND P2, PT, R23, -126, PT ;  /* 0xc2fc00001700780b */ /* 0x000fe20003f4e000 */
[--C-:B------:R-:W-:Y:S01]  /*2e60*/  FFMA R27, R27, UR15, -R19.reuse ;  /* 0x0000000f1b1b7c23 */ /* 0x100fe20008000813 */
[----:B------:R-:W-:Y:S02]  /*2e70*/  FFMA R90, R30, UR15, -R19 ;  /* 0x0000000f1e5a7c23 */ /* 0x000fe40008000813 */
[----:B------:R-:W-:Y:S02]  /*2e80*/  FSETP.GEU.AND P4, PT, R26, -126, PT ;  /* 0xc2fc00001a00780b */ /* 0x000fe40003f8e000 */
[----:B------:R-:W-:-:S05]  /*2e90*/  FSETP.GEU.AND P6, PT, R27, -126, PT ;  /* 0xc2fc00001b00780b */ /* 0x000fca0003fce000 */
[----:B------:R-:W-:Y:S02]  /*2ea0*/  @!P3 FMUL R22, R22, 0.5 ;  /* 0x3f0000001616b820 */ /* 0x000fe40000400000 */
[----:B------:R-:W-:-:S04]  /*2eb0*/  @!P2 FMUL R23, R23, 0.5 ;  /* 0x3f0000001717a820 */ /* 0x000fc80000400000 */
[----:B------:R-:W3:Y:S01]  /*2ec0*/  MUFU.EX2 R22, R22 ;  /* 0x0000001600167308 */ /* 0x000ee20000000800 */
[----:B------:R-:W-:-:S07]  /*2ed0*/  @!P4 FMUL R26, R26, 0.5 ;  /* 0x3f0000001a1ac820 */ /* 0x000fce0000400000 */
[----:B--2---:R2:W4:Y:S01]  /*2ee0*/  MUFU.EX2 R88, R23 ;  /* 0x0000001700587308 */ /* 0x0045220000000800 */
[----:B-1----:R-:W-:Y:S05]  /*2ef0*/  @!P5 BRA `(.L_x_31) ;  /* 0x000000280090d947 */ /* 0x002fea0003800000 */
.L_x_69:
[----:B------:R-:W-:Y:S05]  /*2f00*/  BSYNC B0 ;  /* 0x0000000000007941 */ /* 0x000fea0003800000 */
.L_x_30:
[----:B------:R-:W-:Y:S01]  /*2f10*/  FSETP.GEU.AND P5, PT, R90, -126, PT ;  /* 0xc2fc00005a00780b */ /* 0x000fe20003fae000 */
[----:B------:R-:W-:Y:S01]  /*2f20*/  @!P6 FMUL R27, R27, 0.5 ;  /* 0x3f0000001b1be820 */ /* 0x000fe20000400000 */
[----:B------:R-:W-:Y:S01]  /*2f30*/  FMUL R30, R18, UR15 ;  /* 0x0000000f121e7c20 */ /* 0x000fe20008400000 */
[----:B--2---:R-:W1:Y:S01]  /*2f40*/  MUFU.EX2 R23, R26 ;  /* 0x0000001a00177308 */ /* 0x004e620000000800 */
[--C-:B------:R-:W-:Y:S01]  /*2f50*/  FFMA R21, R31, UR15, -R19.reuse ;  /* 0x0000000f1f157c23 */ /* 0x100fe20008000813 */
[----:B---3--:R-:W-:Y:S01]  /*2f60*/  @!P3 FMUL R22, R22, R22 ;  /* 0x000000161616b220 */ /* 0x008fe20000400000 */
[--C-:B------:R-:W-:Y:S01]  /*2f70*/  FFMA R28, R28, UR15, -R30.reuse ;  /* 0x0000000f1c1c7c23 */ /* 0x100fe2000800081e */
[--C-:B------:R-:W-:Y:S01]  /*2f80*/  FFMA R31, R29, UR15, -R30.reuse ;  /* 0x0000000f1d1f7c23 */ /* 0x100fe2000800081e */
[--C-:B------:R-:W-:Y:S01]  /*2f90*/  FFMA R24, R24, UR15, -R30.reuse ;  /* 0x0000000f18187c23 */ /* 0x100fe2000800081e */
[--C-:B------:R-:W-:Y:S01]  /*2fa0*/  FFMA R25, R25, UR15, -R30.reuse ;  /* 0x0000000f19197c23 */ /* 0x100fe2000800081e */
[----:B------:R-:W-:Y:S01]  /*2fb0*/  FSETP.GEU.AND P3, PT, R21, -126, PT ;  /* 0xc2fc00001500780b */ /* 0x000fe20003f6e000 */
[----:B------:R-:W2:Y:S01]  /*2fc0*/  MUFU.EX2 R18, R27 ;  /* 0x0000001b00127308 */ /* 0x000ea20000000800 */
[----:B----4-:R-:W-:Y:S01]  /*2fd0*/  @!P2 FMUL R88, R88, R88 ;  /* 0x000000585858a220 */ /* 0x010fe20000400000 */
[----:B------:R-:W-:Y:S01]  /*2fe0*/  @!P5 FMUL R90, R90, 0.5 ;  /* 0x3f0000005a5ad820 */ /* 0x000fe20000400000 */
[----:B------:R-:W-:Y:S01]  /*2ff0*/  FSETP.GEU.AND P2, PT, R24, -126, PT ;  /* 0xc2fc00001800780b */ /* 0x000fe20003f4e000 */
[----:B------:R-:W-:Y:S01]  /*3000*/  IMAD.MOV.U32 R91, RZ, RZ, 0x40000040 ;  /* 0x40000040ff5b7424 */ /* 0x000fe200078e00ff */
[----:B------:R-:W-:Y:S05]  /*3010*/  WARPSYNC.ALL ;  /* 0x0000000000007948 */ /* 0x000fea0003800000 */
[----:B------:R3:W4:Y:S01]  /*3020*/  MUFU.EX2 R20, R90 ;  /* 0x0000005a00147308 */ /* 0x0007220000000800 */
[----:B-1----:R-:W-:Y:S01]  /*3030*/  @!P4 FMUL R23, R23, R23 ;  /* 0x000000171717c220 */ /* 0x002fe20000400000 */
[----:B------:R-:W-:Y:S01]  /*3040*/  FSETP.GEU.AND P4, PT, R25, -126, PT ;  /* 0xc2fc00001900780b */ /* 0x000fe20003f8e000 */
[----:B------:R-:W-:Y:S01]  /*3050*/  @!P3 FMUL R21, R21, 0.5 ;  /* 0x3f0000001515b820 */ /* 0x000fe20000400000 */
[----:B------:R-:W-:Y:S01]  /*3060*/  R2UR UR7, R91 ;  /* 0x000000005b0772ca */ /* 0x000fe200000e0000 */
[----:B------:R-:W-:Y:S01]  /*3070*/  FMUL R56, R56, R22 ;  /* 0x0000001638387220 */ /* 0x000fe20000400000 */
[----:B------:R-:W-:Y:S01]  /*3080*/  @!P2 FMUL R24, R24, 0.5 ;  /* 0x3f0000001818a820 */ /* 0x000fe20000400000 */
[----:B--2---:R-:W-:Y:S01]  /*3090*/  @!P6 FMUL R18, R18, R18 ;  /* 0x000000121212e220 */ /* 0x004fe20000400000 */
[----:B------:R-:W-:Y:S01]  /*30a0*/  FSETP.GEU.AND P6, PT, R28, -126, PT ;  /* 0xc2fc00001c00780b */ /* 0x000fe20003fce000 */
[----:B------:R-:W1:Y:S01]  /*30b0*/  MUFU.EX2 R21, R21 ;  /* 0x0000001500157308 */ /* 0x000e620000000800 */
[----:B---3--:R-:W-:Y:S01]  /*30c0*/  LEA R90, R13, UR14, 0x9 ;  /* 0x0000000e0d5a7c11 */ /* 0x008fe2000f8e48ff */
[-C--:B------:R-:W-:Y:S01]  /*30d0*/  FMUL R57, R57, R22.reuse ;  /* 0x0000001639397220 */ /* 0x080fe20000400000 */
[-C--:B------:R-:W-:Y:S01]  /*30e0*/  FMUL R60, R60, R22.reuse ;  /* 0x000000163c3c7220 */ /* 0x080fe20000400000 */
[-C--:B------:R-:W-:Y:S01]  /*30f0*/  FMUL R61, R61, R22.reuse ;  /* 0x000000163d3d7220 */ /* 0x080fe20000400000 */
[----:B------:R-:W-:Y:S01]  /*3100*/  R2UR UR6, R90 ;  /* 0x000000005a0672ca */ /* 0x000fe200000e0000 */
[----:B------:R-:W-:Y:S01]  /*3110*/  @!P4 FMUL R25, R25, 0.5 ;  /* 0x3f0000001919c820 */ /* 0x000fe20000400000 */
[----:B------:R-:W-:Y:S01]  /*3120*/  FMUL R64, R64, R22 ;  /* 0x0000001640407220 */ /* 0x000fe20000400000 */
[----:B----4-:R-:W-:Y:S01]  /*3130*/  @!P5 FMUL R20, R20, R20 ;  /* 0x000000141414d220 */ /* 0x010fe20000400000 */
[----:B------:R-:W-:Y:S01]  /*3140*/  FSETP.GEU.AND P5, PT, R31, -126, PT ;  /* 0xc2fc00001f00780b */ /* 0x000fe20003fae000 */
[----:B------:R-:W2:Y:S01]  /*3150*/  MUFU.EX2 R89, R24 ;  /* 0x0000001800597308 */ /* 0x000ea20000000800 */
[-C--:B------:R-:W-:Y:S01]  /*3160*/  FMUL R65, R65, R22.reuse ;  /* 0x0000001641417220 */ /* 0x080fe20000400000 */
[----:B------:R-:W-:Y:S01]  /*3170*/  @!P6 FMUL R28, R28, 0.5 ;  /* 0x3f0000001c1ce820 */ /* 0x000fe20000400000 */
[-C--:B------:R-:W-:Y:S01]  /*3180*/  FMUL R68, R68, R22.reuse ;  /* 0x0000001644447220 */ /* 0x080fe20000400000 */
[-C--:B------:R-:W-:Y:S01]  /*3190*/  FMUL R69, R69, R22.reuse ;  /* 0x0000001645457220 */ /* 0x080fe20000400000 */
[-C--:B------:R-:W-:Y:S01]  /*31a0*/  FMUL R72, R72, R22.reuse ;  /* 0x0000001648487220 */ /* 0x080fe20000400000 */
[-C--:B------:R-:W-:Y:S01]  /*31b0*/  FMUL R73, R73, R22.reuse ;  /* 0x0000001649497220 */ /* 0x080fe20000400000 */
[----:B-1----:R-:W-:Y:S01]  /*31c0*/  @!P3 FMUL R21, R21, R21 ;  /* 0x000000151515b220 */ /* 0x002fe20000400000 */
[----:B------:R-:W1:Y:S01]  /*31d0*/  MUFU.EX2 R29, R25 ;  /* 0x00000019001d7308 */ /* 0x000e620000000800 */
[-C--:B------:R-:W-:Y:S01]  /*31e0*/  FMUL R76, R76, R22.reuse ;  /* 0x000000164c4c7220 */ /* 0x080fe20000400000 */
[-C--:B------:R-:W-:Y:S01]  /*31f0*/  FMUL R77, R77, R22.reuse ;  /* 0x000000164d4d7220 */ /* 0x080fe20000400000 */
[-C--:B------:R-:W-:Y:S01]  /*3200*/  FMUL R80, R80, R22.reuse ;  /* 0x0000001650507220 */ /* 0x080fe20000400000 */
[----:B------:R-:W-:Y:S01]  /*3210*/  @!P5 FMUL R31, R31, 0.5 ;  /* 0x3f0000001f1fd820 */ /* 0x000fe20000400000 */
[-C--:B------:R-:W-:Y:S01]  /*3220*/  FMUL R81, R81, R22.reuse ;  /* 0x0000001651517220 */ /* 0x080fe20000400000 */
[-C--:B------:R-:W-:Y:S01]  /*3230*/  FMUL R84, R84, R22.reuse ;  /* 0x0000001654547220 */ /* 0x080fe20000400000 */
[----:B------:R-:W-:Y:S01]  /*3240*/  FMUL R85, R85, R22 ;  /* 0x0000001655557220 */ /* 0x000fe20000400000 */
[----:B------:R-:W3:Y:S01]  /*3250*/  MUFU.EX2 R28, R28 ;  /* 0x0000001c001c7308 */ /* 0x000ee20000000800 */
[----:B--2---:R-:W-:Y:S01]  /*3260*/  @!P2 FMUL R89, R89, R89 ;  /* 0x000000595959a220 */ /* 0x004fe20000400000 */
[-C--:B------:R-:W-:Y:S01]  /*3270*/  FMUL R58, R58, R88.reuse ;  /* 0x000000583a3a7220 */ /* 0x080fe20000400000 */
[-C--:B------:R-:W-:Y:S01]  /*3280*/  FMUL R59, R59, R88.reuse ;  /* 0x000000583b3b7220 */ /* 0x080fe20000400000 */
[-C--:B------:R-:W-:Y:S01]  /*3290*/  FMUL R62, R62, R88.reuse ;  /* 0x000000583e3e7220 */ /* 0x080fe20000400000 */
[-C--:B------:R-:W-:Y:S01]  /*32a0*/  FMUL R63, R63, R88.reuse ;  /* 0x000000583f3f7220 */ /* 0x080fe20000400000 */
[-C--:B------:R-:W-:Y:S01]  /*32b0*/  FMUL R66, R66, R88.reuse ;  /* 0x0000005842427220 */ /* 0x080fe20000400000 */
[-C--:B------:R-:W-:Y:S01]  /*32c0*/  FMUL R67, R67, R88.reuse ;  /* 0x0000005843437220 */ /* 0x080fe20000400000 */
[----:B------:R-:W2:Y:S01]  /*32d0*/  MUFU.EX2 R31, R31 ;  /* 0x0000001f001f7308 */ /* 0x000ea20000000800 */
[----:B-1----:R-:W-:Y:S01]  /*32e0*/  @!P4 FMUL R29, R29, R29 ;  /* 0x0000001d1d1dc220 */ /* 0x002fe20000400000 */
[-C--:B------:R-:W-:Y:S01]  /*32f0*/  FMUL R70, R70, R88.reuse ;  /* 0x0000005846467220 */ /* 0x080fe20000400000 */
[-C--:B------:R-:W-:Y:S01]  /*3300*/  FMUL R71, R71, R88.reuse ;  /* 0x0000005847477220 */ /* 0x080fe20000400000 */
[-C--:B------:R-:W-:Y:S01]  /*3310*/  FMUL R74, R74, R88.reuse ;  /* 0x000000584a4a7220 */ /* 0x080fe20000400000 */
[-C--:B------:R-:W-:Y:S01]  /*3320*/  FMUL R75, R75, R88.reuse ;  /* 0x000000584b4b7220 */ /* 0x080fe20000400000 */
[-C--:B------:R-:W-:Y:S01]  /*3330*/  FMUL R78, R78, R88.reuse ;  /* 0x000000584e4e7220 */ /* 0x080fe20000400000 */
[-C--:B------:R-:W-:Y:S01]  /*3340*/  FMUL R79, R79, R88.reuse ;  /* 0x000000584f4f7220 */ /* 0x080fe20000400000 */
[----:B------:R-:W-:Y:S01]  /*3350*/  FMUL R82, R82, R88 ;  /* 0x0000005852527220 */ /* 0x000fe20000400000 */
[----:B---3--:R-:W-:Y:S01]  /*3360*/  @!P6 FMUL R28, R28, R28 ;  /* 0x0000001c1c1ce220 */ /* 0x008fe20000400000 */
[-C--:B------:R-:W-:Y:S01]  /*3370*/  FMUL R83, R83, R88.reuse ;  /* 0x0000005853537220 */ /* 0x080fe20000400000 */
[-C--:B------:R-:W-:Y:S01]  /*3380*/  FMUL R86, R86, R88.reuse ;  /* 0x0000005856567220 */ /* 0x080fe20000400000 */
[----:B------:R-:W-:Y:S01]  /*3390*/  FMUL R87, R87, R88 ;  /* 0x0000005857577220 */ /* 0x000fe20000400000 */
[----:B------:R-:W-:Y:S01]  /*33a0*/  F2FP.F16.F32.PACK_AB R25, R18, R23 ;  /* 0x000000171219723e */ /* 0x000fe200000000ff */
[--C-:B------:R-:W-:Y:S01]  /*33b0*/  FFMA R32, R32, UR15, -R30.reuse ;  /* 0x0000000f20207c23 */ /* 0x100fe2000800081e */
[----:B------:R-:W-:Y:S01]  /*33c0*/  F2FP.F16.F32.PACK_AB R27, R21, R20 ;  /* 0x00000014151b723e */ /* 0x000fe200000000ff */
[--C-:B------:R-:W-:Y:S01]  /*33d0*/  FFMA R33, R33, UR15, -R30.reuse ;  /* 0x0000000f21217c23 */ /* 0x100fe2000800081e */
[----:B--2---:R-:W-:Y:S01]  /*33e0*/  @!P5 FMUL R31, R31, R31 ;  /* 0x0000001f1f1fd220 */ /* 0x004fe20000400000 */
[----:B------:R-:W-:Y:S01]  /*33f0*/  F2FP.F16.F32.PACK_AB R24, R29, R89 ;  /* 0x000000591d18723e */ /* 0x000fe200000000ff */
[--C-:B------:R-:W-:Y:S01]  /*3400*/  FFMA R34, R34, UR15, -R19.reuse ;  /* 0x0000000f22227c23 */ /* 0x100fe20008000813 */
[----:B------:R-:W-:Y:S01]  /*3410*/  FSETP.GEU.AND P3, PT, R32, -126, PT ;  /* 0xc2fc00002000780b */ /* 0x000fe20003f6e000 */
[--C-:B------:R-:W-:Y:S01]  /*3420*/  FFMA R35, R35, UR15, -R19.reuse ;  /* 0x0000000f23237c23 */ /* 0x100fe20008000813 */
[----:B------:R-:W-:Y:S01]  /*3430*/  F2FP.F16.F32.PACK_AB R26, R31, R28 ;  /* 0x0000001c1f1a723e */ /* 0x000fe200000000ff */
[--C-:B------:R-:W-:Y:S01]  /*3440*/  FFMA R38, R38, UR15, -R19.reuse ;  /* 0x0000000f26267c23 */ /* 0x100fe20008000813 */
[----:B------:R-:W-:Y:S01]  /*3450*/  FSETP.GEU.AND P2, PT, R33, -126, PT ;  /* 0xc2fc00002100780b */ /* 0x000fe20003f4e000 */
[--C-:B------:R-:W-:Y:S01]  /*3460*/  FFMA R39, R39, UR15, -R19.reuse ;  /* 0x0000000f27277c23 */ /* 0x100fe20008000813 */
[----:B------:R-:W-:Y:S01]  /*3470*/  WARPGROUP.ARRIVE ;  /* 0x00000000000079c5 */ /* 0x000fe20000000000 */
[----:B------:R-:W-:Y:S01]  /*3480*/  FSETP.GEU.AND P4, PT, R34, -126, PT ;  /* 0xc2fc00002200780b */ /* 0x000fe20003f8e000 */
[--C-:B------:R-:W-:Y:S01]  /*3490*/  FFMA R40, R40, UR15, -R30.reuse ;  /* 0x0000000f28287c23 */ /* 0x100fe2000800081e */
[----:B------:R-:W-:Y:S01]  /*34a0*/  FSETP.GEU.AND P6, PT, R35, -126, PT ;  /* 0xc2fc00002300780b */ /* 0x000fe20003fce000 */
[--C-:B------:R-:W-:Y:S01]  /*34b0*/  FFMA R41, R41, UR15, -R30.reuse ;  /* 0x0000000f29297c23 */ /* 0x100fe2000800081e */
[--C-:B------:R-:W-:Y:S01]  /*34c0*/  FFMA R42, R42, UR15, -R19.reuse ;  /* 0x0000000f2a2a7c23 */ /* 0x100fe20008000813 */
[----:B------:R-:W-:Y:S01]  /*34d0*/  HGMMA.64x64x16.F32 R56, R24, gdesc[UR4].tnspB, R56, gsb0 ;  /* 0x40e0000418387df0 */ /* 0x000fe20008000838 */
[----:B------:R-:W-:Y:S01]  /*34e0*/  @!P3 FMUL R32, R32, 0.5 ;  /* 0x3f0000002020b820 */ /* 0x000fe20000400000 */
[--C-:B------:R-:W-:Y:S01]  /*34f0*/  FFMA R43, R43, UR15, -R19.reuse ;  /* 0x0000000f2b2b7c23 */ /* 0x100fe20008000813 */
[--C-:B------:R-:W-:Y:S01]  /*3500*/  FFMA R44, R44, UR15, -R30.reuse ;  /* 0x0000000f2c2c7c23 */ /* 0x100fe2000800081e */
[--C-:B------:R-:W-:Y:S01]  /*3510*/  FFMA R45, R45, UR15, -R30.reuse ;  /* 0x0000000f2d2d7c23 */ /* 0x100fe2000800081e */
[----:B------:R-:W-:Y:S01]  /*3520*/  @!P2 FMUL R33, R33, 0.5 ;  /* 0x3f0000002121a820 */ /* 0x000fe20000400000 */
[--C-:B------:R-:W-:Y:S01]  /*3530*/  FFMA R46, R46, UR15, -R19.reuse ;  /* 0x0000000f2e2e7c23 */ /* 0x100fe20008000813 */
[----:B------:R-:W1:Y:S01]  /*3540*/  MUFU.EX2 R32, R32 ;  /* 0x0000002000207308 */ /* 0x000e620000000800 */
[----:B------:R-:W-:Y:S01]  /*3550*/  @!P4 FMUL R34, R34, 0.5 ;  /* 0x3f0000002222c820 */ /* 0x000fe20000400000 */
[--C-:B------:R-:W-:Y:S01]  /*3560*/  FFMA R47, R47, UR15, -R19.reuse ;  /* 0x0000000f2f2f7c23 */ /* 0x100fe20008000813 */
[----:B------:R-:W-:Y:S01]  /*3570*/  @!P6 FMUL R35, R35, 0.5 ;  /* 0x3f0000002323e820 */ /* 0x000fe20000400000 */
[--C-:B------:R-:W-:Y:S01]  /*3580*/  FFMA R48, R48, UR15, -R30.reuse ;  /* 0x0000000f30307c23 */ /* 0x100fe2000800081e */
[----:B------:R-:W-:Y:S01]  /*3590*/  FFMA R49, R49, UR15, -R30 ;  /* 0x0000000f31317c23 */ /* 0x000fe2000800081e */
[--C-:B------:R-:W-:Y:S01]  /*35a0*/  FFMA R50, R50, UR15, -R19.reuse ;  /* 0x0000000f32327c23 */ /* 0x100fe20008000813 */
[--C-:B------:R-:W-:Y:S01]  /*35b0*/  FFMA R51, R51, UR15, -R19.reuse ;  /* 0x0000000f33337c23 */ /* 0x100fe20008000813 */
[----:B------:R-:W2:Y:S01]  /*35c0*/  MUFU.EX2 R33, R33 ;  /* 0x0000002100217308 */ /* 0x000ea20000000800 */
[--C-:B------:R-:W-:Y:S01]  /*35d0*/  FFMA R54, R54, UR15, -R19.reuse ;  /* 0x0000000f36367c23 */ /* 0x100fe20008000813 */
[----:B------:R-:W-:Y:S01]  /*35e0*/  FFMA R55, R55, UR15, -R19 ;  /* 0x0000000f37377c23 */ /* 0x000fe20008000813 */
[----:B------:R-:W-:-:S02]  /*35f0*/  IMAD.MOV.U32 R91, RZ, RZ, 0x40000040 ;  /* 0x40000040ff5b7424 */ /* 0x000fc400078e00ff */
[----:B------:R-:W-:Y:S01]  /*3600*/  FFMA R15, R88, R15, R23 ;  /* 0x0000000f580f7223 */ /* 0x000fe20000000017 */
[----:B------:R-:W-:Y:S01]  /*3610*/  FFMA R22, R22, R17, R89 ;  /* 0x0000001116167223 */ /* 0x000fe20000000059 */
[----:B------:R-:W-:Y:S01]  /*3620*/  IADD3 R11, R11, 0x1, RZ ;  /* 0x000000010b0b7810 */ /* 0x000fe20007ffe0ff */
[----:B------:R-:W3:Y:S01]  /*3630*/  MUFU.EX2 R34, R34 ;  /* 0x0000002200227308 */ /* 0x000ee20000000800 */
[----:B-1----:R-:W-:Y:S01]  /*3640*/  @!P3 FMUL R32, R32, R32 ;  /* 0x000000202020b220 */ /* 0x002fe20000400000 */
[----:B------:R-:W-:Y:S01]  /*3650*/  FADD R29, R22, R29 ;  /* 0x0000001d161d7221 */ /* 0x000fe20000000000 */
[----:B------:R-:W-:-:S03]  /*3660*/  FADD R15, R15, R18 ;  /* 0x000000120f0f7221 */ /* 0x000fc60000000000 */
[----:B------:R-:W-:Y:S01]  /*3670*/  FADD R28, R29, R28 ;  /* 0x0000001c1d1c7221 */ /* 0x000fe20000000000 */
[----:B------:R-:W-:Y:S01]  /*3680*/  FADD R20, R15, R20 ;  /* 0x000000140f147221 */ /* 0x000fe20000000000 */
[----:B------:R-:W1:Y:S01]  /*3690*/  MUFU.EX2 R35, R35 ;  /* 0x0000002300237308 */ /* 0x000e620000000800 */
[----:B--2---:R-:W-:Y:S01]  /*36a0*/  @!P2 FMUL R33, R33, R33 ;  /* 0x000000212121a220 */ /* 0x004fe20000400000 */
[----:B------:R-:W-:Y:S01]  /*36b0*/  FSETP.GEU.AND P2, PT, R38, -126, PT ;  /* 0xc2fc00002600780b */ /* 0x000fe20003f4e000 */
[----:B------:R-:W-:Y:S01]  /*36c0*/  FADD R31, R28, R31 ;  /* 0x0000001f1c1f7221 */ /* 0x000fe20000000000 */
[----:B------:R-:W-:Y:S01]  /*36d0*/  FADD R21, R20, R21 ;  /* 0x0000001514157221 */ /* 0x000fe20000000000 */
[----:B---3--:R-:W-:Y:S01]  /*36e0*/  @!P4 FMUL R34, R34, R34 ;  /* 0x000000222222c220 */ /* 0x008fe20000400000 */
[----:B------:R-:W-:-:S09]  /*36f0*/  FSETP.GEU.AND P4, PT, R39, -126, PT ;  /* 0xc2fc00002700780b */ /* 0x000fd20003f8e000 */
[----:B------:R-:W-:Y:S01]  /*3700*/  @!P2 FMUL R38, R38, 0.5 ;  /* 0x3f0000002626a820 */ /* 0x000fe20000400000 */
[----:B-1----:R-:W-:Y:S01]  /*3710*/  @!P6 FMUL R35, R35, R35 ;  /* 0x000000232323e220 */ /* 0x002fe20000400000 */
[----:B------:R-:W-:-:S04]  /*3720*/  FSETP.GEU.AND P6, PT, R40, -126, PT ;  /* 0xc2fc00002800780b */ /* 0x000fc80003fce000 */
[----:B------:R-:W1:Y:S01]  /*3730*/  MUFU.EX2 R38, R38 ;  /* 0x0000002600267308 */ /* 0x000e620000000800 */
[----:B------:R-:W-:-:S07]  /*3740*/  @!P4 FMUL R39, R39, 0.5 ;  /* 0x3f0000002727c820 */ /* 0x000fce0000400000 */
[----:B------:R-:W2:Y:S01]  /*3750*/  MUFU.EX2 R39, R39 ;  /* 0x0000002700277308 */ /* 0x000ea20000000800 */
[----:B------:R-:W-:-:S07]  /*3760*/  @!P6 FMUL R40, R40, 0.5 ;  /* 0x3f0000002828e820 */ /* 0x000fce0000400000 */
[----:B------:R-:W3:Y:S01]  /*3770*/  MUFU.EX2 R40, R40 ;  /* 0x0000002800287308 */ /* 0x000ee20000000800 */
[----:B-1----:R-:W-:Y:S01]  /*3780*/  @!P2 FMUL R38, R38, R38 ;  /* 0x000000262626a220 */ /* 0x002fe20000400000 */
[----:B------:R-:W-:Y:S01]  /*3790*/  FSETP.GEU.AND P2, PT, R43, -126, PT ;  /* 0xc2fc00002b00780b */ /* 0x000fe20003f4e000 */
[----:B--2---:R-:W-:Y:S01]  /*37a0*/  @!P4 FMUL R39, R39, R39 ;  /* 0x000000272727c220 */ /* 0x004fe20000400000 */
[----:B------:R-:W-:Y:S02]  /*37b0*/  WARPGROUP.DEPBAR.LE gsb0, 0x0 ;  /* 0x00008000000079c5 */ /* 0x000fe40000010000 */
[--C-:B------:R-:W-:Y:S01]  /*37c0*/  FFMA R24, R36, UR15, -R30.reuse ;  /* 0x0000000f24187c23 */ /* 0x100fe2000800081e */
[----:B------:R-:W-:Y:S01]  /*37d0*/  FFMA R36, R37, UR15, -R30 ;  /* 0x0000000f25247c23 */ /* 0x000fe2000800081e */
[----:B------:R-:W-:Y:S01]  /*37e0*/  IMAD.MOV.U32 R25, RZ, RZ, 0x40000040 ;  /* 0x40000040ff197424 */ /* 0x000fe200078e00ff */
[----:B------:R-:W-:-:S06]  /*37f0*/  F2FP.F16.F32.PACK_AB R27, R39, R38 ;  /* 0x00000026271b723e */ /* 0x000fcc00000000ff */
[----:B------:R-:W-:Y:S01]  /*3800*/  @!P2 FMUL R43, R43, 0.5 ;  /* 0x3f0000002b2ba820 */ /* 0x000fe20000400000 */
[----:B------:R-:W-:Y:S01]  /*3810*/  FSETP.GEU.AND P5, PT, R24, -126, PT ;  /* 0xc2fc00001800780b */ /* 0x000fe20003fae000 */
[----:B---3--:R-:W-:Y:S01]  /*3820*/  @!P6 FMUL R40, R40, R40 ;  /* 0x000000282828e220 */ /* 0x008fe20000400000 */
[----:B------:R-:W-:Y:S02]  /*3830*/  FSETP.GEU.AND P3, PT, R36, -126, PT ;  /* 0xc2fc00002400780b */ /* 0x000fe40003f6e000 */
[----:B------:R-:W-:Y:S01]  /*3840*/  R2UR UR7, R25 ;  /* 0x00000000190772ca */ /* 0x000fe200000e0000 */
[----:B------:R-:W1:Y:S01]  /*3850*/  MUFU.EX2 R43, R43 ;  /* 0x0000002b002b7308 */ /* 0x000e620000000800 */
[----:B------:R-:W-:Y:S01]  /*3860*/  F2FP.F16.F32.PACK_AB R25, R35, R34 ;  /* 0x000000222319723e */ /* 0x000fe200000000ff */
[----:B------:R-:W-:Y:S01]  /*3870*/  FADD R34, R21, R34 ;  /* 0x0000002215227221 */ /* 0x000fe20000000000 */
[----:B------:R-:W-:Y:S02]  /*3880*/  FSETP.GEU.AND P4, PT, R44, -126, PT ;  /* 0xc2fc00002c00780b */ /* 0x000fe40003f8e000 */
[----:B------:R-:W-:Y:S01]  /*3890*/  FSETP.GEU.AND P6, PT, R45, -126, PT ;  /* 0xc2fc00002d00780b */ /* 0x000fe20003fce000 */
[----:B------:R-:W-:-:S02]  /*38a0*/  FADD R35, R34, R35 ;  /* 0x0000002322237221 */ /* 0x000fc40000000000 */
[----:B------:R-:W-:Y:S02]  /*38b0*/  @!P5 FMUL R24, R24, 0.5 ;  /* 0x3f0000001818d820 */ /* 0x000fe40000400000 */
[----:B------:R-:W-:Y:S01]  /*38c0*/  @!P3 FMUL R36, R36, 0.5 ;  /* 0x3f0000002424b820 */ /* 0x000fe20000400000 */
[----:B------:R-:W-:Y:S01]  /*38d0*/  FADD R38, R35, R38 ;  /* 0x0000002623267221 */ /* 0x000fe20000000000 */
[----:B------:R2:W3:Y:S03]  /*38e0*/  MUFU.EX2 R37, R24 ;  /* 0x0000001800257308 */ /* 0x0004e60000000800 */
[----:B------:R-:W-:Y:S01]  /*38f0*/  FADD R39, R38, R39 ;  /* 0x0000002726277221 */ /* 0x000fe20000000000 */
[----:B------:R-:W-:Y:S01]  /*3900*/  @!P4 FMUL R44, R44, 0.5 ;  /* 0x3f0000002c2cc820 */ /* 0x000fe20000400000 */
[----:B-1----:R-:W-:Y:S01]  /*3910*/  @!P2 FMUL R43, R43, R43 ;  /* 0x0000002b2b2ba220 */ /* 0x002fe20000400000 */
[----:B------:R-:W-:Y:S01]  /*3920*/  @!P6 FMUL R45, R45, 0.5 ;  /* 0x3f0000002d2de820 */ /* 0x000fe20000400000 */
[----:B------:R-:W-:Y:S01]  /*3930*/  FSETP.GEU.AND P2, PT, R48, -126, PT ;  /* 0xc2fc00003000780b */ /* 0x000fe20003f4e000 */
[----:B------:R-:W1:Y:S01]  /*3940*/  MUFU.EX2 R36, R36 ;  /* 0x0000002400247308 */ /* 0x000e620000000800 */
[----:B--2---:R-:W-:-:S04]  /*3950*/  IADD3 R24, R90, 0x80, RZ ;  /* 0x000000805a187810 */ /* 0x004fc80007ffe0ff */
[----:B------:R-:W-:Y:S02]  /*3960*/  R2UR UR6, R24 ;  /* 0x00000000180672ca */ /* 0x000fe400000e0000 */
[----:B------:R-:W-:Y:S01]  /*3970*/  F2FP.F16.F32.PACK_AB R24, R33, R32 ;  /* 0x000000202118723e */ /* 0x000fe200000000ff */
[----:B------:R-:W2:Y:S01]  /*3980*/  MUFU.EX2 R44, R44 ;  /* 0x0000002c002c7308 */ /* 0x000ea20000000800 */
[----:B---3--:R-:W-:Y:S01]  /*3990*/  @!P5 FMUL R37, R37, R37 ;  /* 0x000000252525d220 */ /* 0x008fe20000400000 */
[----:B------:R-:W-:Y:S01]  /*39a0*/  FSETP.GEU.AND P5, PT, R41, -126, PT ;  /* 0xc2fc00002900780b */ /* 0x000fe20003fae000 */
[----:B------:R-:W-:Y:S01]  /*39b0*/  FADD R32, R31, R32 ;  /* 0x000000201f207221 */ /* 0x000fe20000000000 */
[----:B------:R-:W-:-:S03]  /*39c0*/  @!P2 FMUL R48, R48, 0.5 ;  /* 0x3f0000003030a820 */ /* 0x000fc60000400000 */
[----:B------:R-:W-:Y:S01]  /*39d0*/  FADD R32, R32, R33 ;  /* 0x0000002120207221 */ /* 0x000fe20000000000 */
[----:B------:R-:W3:Y:S01]  /*39e0*/  MUFU.EX2 R45, R45 ;  /* 0x0000002d002d7308 */ /* 0x000ee20000000800 */
[----:B-1----:R-:W-:Y:S01]  /*39f0*/  @!P3 FMUL R36, R36, R36 ;  /* 0x000000242424b220 */ /* 0x002fe20000400000 */
[----:B------:R-:W-:-:S04]  /*3a00*/  FSETP.GEU.AND P3, PT, R42, -126, PT ;  /* 0xc2fc00002a00780b */ /* 0x000fc80003f6e000 */
[----:B------:R-:W-:Y:S01]  /*3a10*/  F2FP.F16.F32.PACK_AB R26, R36, R37 ;  /* 0x00000025241a723e */ /* 0x000fe200000000ff */
[----:B------:R-:W-:Y:S01]  /*3a20*/  @!P5 FMUL R41, R41, 0.5 ;  /* 0x3f0000002929d820 */ /* 0x000fe20000400000 */
[----:B------:R-:W1:Y:S01]  /*3a30*/  MUFU.EX2 R48, R48 ;  /* 0x0000003000307308 */ /* 0x000e620000000800 */
[----:B--2---:R-:W-:Y:S01]  /*3a40*/  @!P4 FMUL R44, R44, R44 ;  /* 0x0000002c2c2cc220 */ /* 0x004fe20000400000 */
[----:B------:R-:W-:Y:S01]  /*3a50*/  WARPGROUP.ARRIVE ;  /* 0x00000000000079c5 */ /* 0x000fe20000000000 */
[----:B------:R-:W-:Y:S01]  /*3a60*/  FSETP.GEU.AND P4, PT, R49, -126, PT ;  /* 0xc2fc00003100780b */ /* 0x000fe20003f8e000 */
[----:B------:R-:W-:-:S03]  /*3a70*/  FADD R37, R32, R37 ;  /* 0x0000002520257221 */ /* 0x000fc60000000000 */
[----:B------:R-:W-:Y:S01]  /*3a80*/  @!P3 FMUL R42, R42, 0.5 ;  /* 0x3f0000002a2ab820 */ /* 0x000fe20000400000 */
[----:B------:R-:W-:Y:S01]  /*3a90*/  HGMMA.64x64x16.F32 R56, R24, gdesc[UR4].tnspB, R56, gsb0 ;  /* 0x40e0000418387df0 */ /* 0x000fe20008000838 */
[----:B------:R-:W2:Y:S01]  /*3aa0*/  MUFU.EX2 R41, R41 ;  /* 0x0000002900297308 */ /* 0x000ea20000000800 */
[----:B---3--:R-:W-:Y:S01]  /*3ab0*/  @!P6 FMUL R45, R45, R45 ;  /* 0x0000002d2d2de220 */ /* 0x008fe20000400000 */
[----:B------:R-:W-:Y:S01]  /*3ac0*/  FSETP.GEU.AND P6, PT, R50, -126, PT ;  /* 0xc2fc00003200780b */ /* 0x000fe20003fce000 */
[----:B------:R-:W-:-:S04]  /*3ad0*/  FADD R37, R37, R36 ;  /* 0x0000002425257221 */ /* 0x000fc80000000000 */
[----:B------:R-:W-:Y:S01]  /*3ae0*/  @!P4 FMUL R49, R49, 0.5 ;  /* 0x3f0000003131c820 */ /* 0x000fe20000400000 */
[----:B------:R-:W3:Y:S01]  /*3af0*/  MUFU.EX2 R42, R42 ;  /* 0x0000002a002a7308 */ /* 0x000ee20000000800 */
[----:B-1----:R-:W-:-:S06]  /*3b00*/  @!P2 FMUL R48, R48, R48 ;  /* 0x000000303030a220 */ /* 0x002fcc0000400000 */
[----:B------:R-:W-:Y:S01]  /*3b10*/  @!P6 FMUL R50, R50, 0.5 ;  /* 0x3f0000003232e820 */ /* 0x000fe20000400000 */
[----:B------:R-:W1:Y:S01]  /*3b20*/  MUFU.EX2 R49, R49 ;  /* 0x0000003100317308 */ /* 0x000e620000000800 */
[----:B--2---:R-:W-:Y:S01]  /*3b30*/  @!P5 FMUL R41, R41, R41 ;  /* 0x000000292929d220 */ /* 0x004fe20000400000 */
[----:B------:R-:W-:-:S06]  /*3b40*/  FSETP.GEU.AND P5, PT, R46, -126, PT ;  /* 0xc2fc00002e00780b */ /* 0x000fcc0003fae000 */
[----:B------:R-:W2:Y:S01]  /*3b50*/  MUFU.EX2 R50, R50 ;  /* 0x0000003200327308 */ /* 0x000ea20000000800 */
[----:B---3--:R-:W-:Y:S01]  /*3b60*/  @!P3 FMUL R42, R42, R42 ;  /* 0x0000002a2a2ab220 */ /* 0x008fe20000400000 */
[----:B------:R-:W-:-:S05]  /*3b70*/  FSETP.GEU.AND P3, PT, R47, -126, PT ;  /* 0xc2fc00002f00780b */ /* 0x000fca0003f6e000 */
[----:B------:R-:W-:Y:S01]  /*3b80*/  @!P5 FMUL R46, R46, 0.5 ;  /* 0x3f0000002e2ed820 */ /* 0x000fe20000400000 */
[----:B-1----:R-:W-:Y:S01]  /*3b90*/  @!P4 FMUL R49, R49, R49 ;  /* 0x000000313131c220 */ /* 0x002fe20000400000 */
[----:B------:R-:W-:-:S04]  /*3ba0*/  FSETP.GEU.AND P4, PT, R54, -126, PT ;  /* 0xc2fc00003600780b */ /* 0x000fc80003f8e000 */
[----:B------:R-:W1:Y:S02]  /*3bb0*/  MUFU.EX2 R46, R46 ;  /* 0x0000002e002e7308 */ /* 0x000e640000000800 */
[----:B------:R-:W-:Y:S01]  /*3bc0*/  @!P3 FMUL R47, R47, 0.5 ;  /* 0x3f0000002f2fb820 */ /* 0x000fe20000400000 */
[----:B--2---:R-:W-:Y:S01]  /*3bd0*/  @!P6 FMUL R50, R50, R50 ;  /* 0x000000323232e220 */ /* 0x004fe20000400000 */
[----:B------:R-:W-:-:S04]  /*3be0*/  FSETP.GEU.AND P6, PT, R55, -126, PT ;  /* 0xc2fc00003700780b */ /* 0x000fc80003fce000 */
[----:B------:R-:W2:Y:S01]  /*3bf0*/  MUFU.EX2 R47, R47 ;  /* 0x0000002f002f7308 */ /* 0x000ea20000000800 */
[----:B------:R-:W-:Y:S01]  /*3c00*/  @!P4 FMUL R54, R54, 0.5 ;  /* 0x3f0000003636c820 */ /* 0x000fe20000400000 */
[----:B-1----:R-:W-:-:S07]  /*3c10*/  @!P5 FMUL R46, R46, R46 ;  /* 0x0000002e2e2ed220 */ /* 0x002fce0000400000 */
[----:B------:R-:W-:-:S04]  /*3c20*/  @!P6 FMUL R55, R55, 0.5 ;  /* 0x3f0000003737e820 */ /* 0x000fc80000400000 */
[----:B------:R-:W1:Y:S01]  /*3c30*/  MUFU.EX2 R19, R55 ;  /* 0x0000003700137308 */ /* 0x000e620000000800 */
[----:B--2---:R-:W-:Y:S01]  /*3c40*/  @!P3 FMUL R47, R47, R47 ;  /* 0x0000002f2f2fb220 */ /* 0x004fe20000400000 */
[----:B------:R-:W-:-:S13]  /*3c50*/  FSETP.GEU.AND P3, PT, R51, -126, PT ;  /* 0xc2fc00003300780b */ /* 0x000fda0003f6e000 */
[----:B------:R-:W-:Y:S01]  /*3c60*/  @!P3 FMUL R51, R51, 0.5 ;  /* 0x3f0000003333b820 */ /* 0x000fe20000400000 */
[----:B------:R-:W-:Y:S02]  /*3c70*/  WARPGROUP.DEPBAR.LE gsb0, 0x0 ;  /* 0x00008000000079c5 */ /* 0x000fe40000010000 */
[----:B------:R-:W-:Y:S01]  /*3c80*/  IMAD.MOV.U32 R25, RZ, RZ, 0x40000040 ;  /* 0x40000040ff197424 */ /* 0x000fe200078e00ff */
[----:B------:R-:W-:Y:S01]  /*3c90*/  IADD3 R24, R90, 0x100, RZ ;  /* 0x000001005a187810 */ /* 0x000fe20007ffe0ff */
[----:B-1----:R-:W-:Y:S01]  /*3ca0*/  @!P6 FMUL R19, R19, R19 ;  /* 0x000000131313e220 */ /* 0x002fe20000400000 */
[----:B------:R-:W-:Y:S01]  /*3cb0*/  F2FP.F16.F32.PACK_AB R26, R45, R44 ;  /* 0x0000002c2d1a723e */ /* 0x000fe200000000ff */
[----:B------:R-:W1:Y:S01]  /*3cc0*/  MUFU.EX2 R51, R51 ;  /* 0x0000003300337308 */ /* 0x000e620000000800 */
[----:B------:R-:W-:Y:S02]  /*3cd0*/  R2UR UR6, R24 ;  /* 0x00000000180672ca */ /* 0x000fe400000e0000 */
[----:B------:R-:W-:-:S02]  /*3ce0*/  R2UR UR7, R25 ;  /* 0x00000000190772ca */ /* 0x000fc400000e0000 */
[----:B------:R-:W-:Y:S01]  /*3cf0*/  F2FP.F16.F32.PACK_AB R24, R41, R40 ;  /* 0x000000282918723e */ /* 0x000fe200000000ff */
[----:B------:R-:W-:Y:S01]  /*3d00*/  FADD R40, R37, R40 ;  /* 0x0000002825287221 */ /* 0x000fe20000000000 */
[----:B------:R-:W-:Y:S01]  /*3d10*/  F2FP.F16.F32.PACK_AB R25, R43, R42 ;  /* 0x0000002a2b19723e */ /* 0x000fe200000000ff */
[----:B------:R-:W-:Y:S01]  /*3d20*/  FADD R42, R39, R42 ;  /* 0x0000002a272a7221 */ /* 0x000fe20000000000 */
[----:B------:R-:W-:Y:S01]  /*3d30*/  F2FP.F16.F32.PACK_AB R27, R47, R46 ;  /* 0x0000002e2f1b723e */ /* 0x000fe200000000ff */
[----:B------:R-:W-:Y:S01]  /*3d40*/  FADD R41, R40, R41 ;  /* 0x0000002928297221 */ /* 0x000fe20000000000 */
[----:B------:R-:W-:Y:S01]  /*3d50*/  IADD3 R90, R90, 0x180, RZ ;  /* 0x000001805a5a7810 */ /* 0x000fe20007ffe0ff */
[----:B------:R-:W-:Y:S01]  /*3d60*/  FADD R43, R42, R43 ;  /* 0x0000002b2a2b7221 */ /* 0x000fe20000000000 */
[----:B------:R-:W-:Y:S01]  /*3d70*/  WARPGROUP.ARRIVE ;  /* 0x00000000000079c5 */ /* 0x000fe20000000000 */
[----:B------:R-:W-:Y:S02]  /*3d80*/  FADD R44, R41, R44 ;  /* 0x0000002c292c7221 */ /* 0x000fe40000000000 */
[----:B------:R-:W-:Y:S01]  /*3d90*/  FADD R46, R43, R46 ;  /* 0x0000002e2b2e7221 */ /* 0x000fe20000000000 */
[----:B-1----:R-:W-:Y:S01]  /*3da0*/  @!P3 FMUL R51, R51, R51 ;  /* 0x000000333333b220 */ /* 0x002fe20000400000 */
[----:B------:R-:W-:Y:S01]  /*3db0*/  FADD R45, R44, R45 ;  /* 0x0000002d2c2d7221 */ /* 0x000fe20000000000 */
[----:B------:R-:W-:Y:S01]  /*3dc0*/  HGMMA.64x64x16.F32 R56, R24, gdesc[UR4].tnspB, R56, gsb0 ;  /* 0x40e0000418387df0 */ /* 0x000fe20008000838 */
[----:B------:R-:W-:Y:S01]  /*3dd0*/  R2UR UR6, R90 ;  /* 0x000000005a0672ca */ /* 0x000fe200000e0000 */
[----:B------:R-:W-:Y:S01]  /*3de0*/  FADD R47, R46, R47 ;  /* 0x0000002f2e2f7221 */ /* 0x000fe20000000000 */
[----:B------:R-:W-:Y:S01]  /*3df0*/  R2UR UR7, R91 ;  /* 0x000000005b0772ca */ /* 0x000fe200000e0000 */
[----:B------:R-:W-:-:S02]  /*3e00*/  WARPGROUP.DEPBAR.LE gsb0, 0x0 ;  /* 0x00008000000079c5 */ /* 0x000fc40000010000 */
[--C-:B------:R-:W-:Y:S01]  /*3e10*/  FFMA R24, R52, UR15, -R30.reuse ;  /* 0x0000000f34187c23 */ /* 0x100fe2000800081e */
[----:B------:R-:W-:Y:S01]  /*3e20*/  FFMA R30, R53, UR15, -R30 ;  /* 0x0000000f351e7c23 */ /* 0x000fe2000800081e */
[----:B------:R-:W1:Y:S01]  /*3e30*/  MUFU.EX2 R52, R54 ;  /* 0x0000003600347308 */ /* 0x000e620000000800 */
[----:B------:R-:W-:Y:S01]  /*3e40*/  F2FP.F16.F32.PACK_AB R25, R51, R50 ;  /* 0x000000323319723e */ /* 0x000fe200000000ff */
[----:B------:R-:W-:Y:S01]  /*3e50*/  FADD R50, R47, R50 ;  /* 0x000000322f327221 */ /* 0x000fe20000000000 */
[----:B------:R-:W-:Y:S02]  /*3e60*/  FSETP.GEU.AND P5, PT, R24, -126, PT ;  /* 0xc2fc00001800780b */ /* 0x000fe40003fae000 */
[----:B------:R-:W-:Y:S01]  /*3e70*/  FSETP.GEU.AND P2, PT, R30, -126, PT ;  /* 0xc2fc00001e00780b */ /* 0x000fe20003f4e000 */
[----:B------:R-:W-:-:S10]  /*3e80*/  FADD R51, R50, R51 ;  /* 0x0000003332337221 */ /* 0x000fd40000000000 */
[----:B------:R-:W-:Y:S01]  /*3e90*/  @!P5 FMUL R24, R24, 0.5 ;  /* 0x3f0000001818d820 */ /* 0x000fe20000400000 */
[----:B-1----:R-:W-:Y:S01]  /*3ea0*/  @!P4 FMUL R52, R52, R52 ;  /* 0x000000343434c220 */ /* 0x002fe20000400000 */
[----:B------:R-:W-:Y:S02]  /*3eb0*/  @!P2 FMUL R30, R30, 0.5 ;  /* 0x3f0000001e1ea820 */ /* 0x000fe40000400000 */
[----:B------:R1:W2:Y:S02]  /*3ec0*/  MUFU.EX2 R53, R24 ;  /* 0x0000001800357308 */ /* 0x0002a40000000800 */
[----:B------:R-:W-:Y:S01]  /*3ed0*/  F2FP.F16.F32.PACK_AB R27, R19, R52 ;  /* 0x00000034131b723e */ /* 0x000fe200000000ff */
[----:B------:R-:W-:-:S04]  /*3ee0*/  FADD R52, R51, R52 ;  /* 0x0000003433347221 */ /* 0x000fc80000000000 */
[----:B------:R-:W-:Y:S01]  /*3ef0*/  FADD R15, R52, R19 ;  /* 0x00000013340f7221 */ /* 0x000fe20000000000 */
[----:B------:R-:W3:Y:S01]  /*3f00*/  MUFU.EX2 R30, R30 ;  /* 0x0000001e001e7308 */ /* 0x000ee20000000800 */
[----:B-1----:R-:W-:Y:S01]  /*3f10*/  F2FP.F16.F32.PACK_AB R24, R49, R48 ;  /* 0x000000303118723e */ /* 0x002fe200000000ff */
[----:B------:R-:W-:-:S04]  /*3f20*/  FADD R48, R45, R48 ;  /* 0x000000302d307221 */ /* 0x000fc80000000000 */
[----:B------:R-:W-:Y:S01]  /*3f30*/  FADD R48, R48, R49 ;  /* 0x0000003130307221 */ /* 0x000fe20000000000 */
[----:B--2---:R-:W-:-:S04]  /*3f40*/  @!P5 FMUL R53, R53, R53 ;  /* 0x000000353535d220 */ /* 0x004fc80000400000 */
[----:B------:R-:W-:Y:S01]  /*3f50*/  FADD R17, R48, R53 ;  /* 0x0000003530117221 */ /* 0x000fe20000000000 */
[----:B---3--:R-:W-:Y:S01]  /*3f60*/  @!P2 FMUL R30, R30, R30 ;  /* 0x0000001e1e1ea220 */ /* 0x008fe20000400000 */
[----:B------:R-:W-:-:S03]  /*3f70*/  ISETP.NE.AND P2, PT, R11, 0x4, PT ;  /* 0x000000040b00780c */ /* 0x000fc60003f45270 */
[----:B------:R-:W-:Y:S01]  /*3f80*/  FADD R17, R17, R30 ;  /* 0x0000001e11117221 */ /* 0x000fe20000000000 */
[----:B------:R-:W-:Y:S02]  /*3f90*/  F2FP.F16.F32.PACK_AB R26, R30, R53 ;  /* 0x000000351e1a723e */ /* 0x000fe400000000ff */
[----:B------:R-:W-:Y:S02]  /*3fa0*/  SEL R21, R11, RZ, P2 ;  /* 0x000000ff0b157207 */ /* 0x000fe40001000000 */
[----:B------:R-:W-:-:S03]  /*3fb0*/  WARPGROUP.ARRIVE ;  /* 0x00000000000079c5 */ /* 0x000fc60000000000 */
[----:B------:R-:W-:-:S03]  /*3fc0*/  IMAD R11, R21, 0x8, R14 ;  /* 0x00000008150b7824 */ /* 0x000fc600078e020e */
[----:B------:R-:W-:Y:S02]  /*3fd0*/  HGMMA.64x64x16.F32 R56, R24, gdesc[UR4].tnspB, R56, gsb0 ;  /* 0x40e0000418387df0 */ /* 0x000fe40008000838 */
[----:B------:R-:W-:Y:S01]  /*3fe0*/  PRMT R11, RZ, 0x654, R11 ;  /* 0x00000654ff0b7816 */ /* 0x000fe2000000000b */
[----:B------:R-:W-:-:S03]  /*3ff0*/  WARPGROUP.DEPBAR.LE gsb0, 0x0 ;  /* 0x00008000000079c5 */ /* 0x000fc60000010000 */
[----:B------:R1:W-:Y:S01]  /*4000*/  SYNCS.ARRIVE.TRANS64.RED.A1T0 RZ, [R11+URZ], RZ ;  /* 0x000000ff0bff79a7 */ /* 0x0003e2000810043f */
[----:B------:R-:W-:Y:S05]  /*4010*/  @P1 BRA `(.L_x_32) ;  /* 0x0000000000981947 */ /* 0x000fea0003800000 */
[----:B------:R-:W-:Y:S01]  /*4020*/  ISETP.LT.OR P1, PT, R6, 0x1, !P0 ;  /* 0x000000010600780c */ /* 0x000fe20004721670 */
[----:B------:R-:W-:-:S12]  /*4030*/  BSSY B0, `(.L_x_33) ;  /* 0x0000023000007945 */ /* 0x000fd80003800000 */
[----:B------:R-:W-:Y:S05]  /*4040*/  @P1 BRA `(.L_x_34) ;  /* 0x0000000000841947 */ /* 0x000fea0003800000 */
[----:B-1----:R-:W-:Y:S02]  /*4050*/  LEA R11, R5, R2, 0x3 ;  /* 0x00000002050b7211 */ /* 0x002fe400078e18ff */
[----:B------:R-:W-:Y:S02]  /*4060*/  SHF.L.U32 R18, R4, 0x1f, RZ ;  /* 0x0000001f04127819 */ /* 0x000fe400000006ff */
[----:B------:R-:W-:Y:S02]  /*4070*/  ISETP.NE.AND P2, PT, R16, RZ, PT ;  /* 0x000000ff1000720c */ /* 0x000fe40003f45270 */
[----:B------:R-:W1:Y:S02]  /*4080*/  SYNCS.PHASECHK.TRANS64.TRYWAIT P1, [R11+URZ+0xa020], R18 ;  /* 0x00a020120b0075a7 */ /* 0x000e64000802017f */
[----:B-1----:R-:W-:Y:S09]  /*4090*/  @!P1 BRA `(.L_x_35) ;  /* 0x00000018003c9947 */ /* 0x002ff20003800000 */
.L_x_70:
[----:B------:R-:W-:Y:S05]  /*40a0*/  @P2 BRA `(.L_x_36) ;  /* 0x0000000000142947 */ /* 0x000fea0003800000 */
[----:B------:R-:W-:Y:S01]  /*40b0*/  ISETP.NE.AND P1, PT, R10, RZ, PT ;  /* 0x000000ff0a00720c */ /* 0x000fe20003f25270 */
[----:B-1----:R-:W-:-:S04]  /*40c0*/  IMAD.MOV.U32 R18, RZ, RZ, 0x2000 ;  /* 0x00002000ff127424 */ /* 0x002fc800078e00ff */
[----:B------:R2:W-:Y:S08]  /*40d0*/  SYNCS.ARRIVE.TRANS64 RZ, [R11+URZ+0xa000], R18 ;  /* 0x00a000120bff79a7 */ /* 0x0005f0000800003f */
[----:B------:R-:W-:Y:S05]  /*40e0*/  @!P1 BRA `(.L_x_36) ;  /* 0x0000000000049947 */ /* 0x000fea0003800000 */
[----:B------:R-:W-:Y:S01]  /*40f0*/  BPT.TRAP 0x1 ;  /* 0x000000040000795c */ /* 0x000fe20000300000 */
.L_x_36:
[----:B-12---:R-:W-:Y:S01]  /*4100*/  LEA R18, R5, R2, 0xd ;  /* 0x0000000205127211 */ /* 0x006fe200078e68ff */
[----:B------:R-:W-:Y:S01]  /*4110*/  UIADD3 UR6, UP0, UR30, 0x2f0, URZ ;  /* 0x000002f01e067890 */ /* 0x000fe2000ff1e03f */
[----:B------:R-:W-:Y:S01]  /*4120*/  R2UR UR11, R7 ;  /* 0x00000000070b72ca */ /* 0x000fe200000e0000 */
[----:B------:R-:W-:Y:S01]  /*4130*/  UMOV UR18, 0x0 ;  /* 0x0000000000127882 */ /* 0x000fe20000000000 */
[----:B------:R-:W-:Y:S01]  /*4140*/  R2UR UR9, R11 ;  /* 0x000000000b0972ca */ /* 0x000fe200000e0000 */
[----:B------:R-:W-:Y:S01]  /*4150*/  UIADD3.X UR7, URZ, UR31, URZ, UP0, !UPT ;  /* 0x0000001f3f077290 */ /* 0x000fe200087fe43f */
[----:B------:R-:W-:Y:S01]  /*4160*/  R2UR UR8, R18 ;  /* 0x00000000120872ca */ /* 0x000fe200000e0000 */
[----:B------:R-:W-:Y:S01]  /*4170*/  UMOV UR19, 0x10000000 ;  /* 0x1000000000137882 */ /* 0x000fe20000000000 */
[----:B------:R-:W-:Y:S01]  /*4180*/  UMOV UR10, URZ ;  /* 0x0000003f000a7c82 */ /* 0x000fe20008000000 */
[----:B------:R-:W-:Y:S01]  /*4190*/  UMOV UR12, UR36 ;  /* 0x00000024000c7c82 */ /* 0x000fe20008000000 */
[----:B------:R-:W-:Y:S01]  /*41a0*/  UMOV UR13, UR37 ;  /* 0x00000025000d7c82 */ /* 0x000fe20008000000 */
[----:B------:R-:W-:Y:S01]  /*41b0*/  VIADD R5, R5, 0x1 ;  /* 0x0000000105057836 */ /* 0x000fe20000000000 */
[----:B------:R-:W-:-:S03]  /*41c0*/  IADD3 R7, R7, 0x1, RZ ;  /* 0x0000000107077810 */ /* 0x000fc60007ffe0ff */
[----:B------:R-:W-:Y:S01]  /*41d0*/  USHF.L.U32 UR11, UR11, 0x6, URZ ;  /* 0x000000060b0b7899 */ /* 0x000fe2000800063f */
[C---:B------:R-:W-:Y:S01]  /*41e0*/  ISETP.NE.AND P1, PT, R5.reuse, 0x4, PT ;  /* 0x000000040500780c */ /* 0x040fe20003f25270 */
[----:B------:R-:W-:Y:S02]  /*41f0*/  UIADD3 UR9, UR9, 0xa000, URZ ;  /* 0x0000a00009097890 */ /* 0x000fe4000fffe03f */
[----:B------:R-:W-:Y:S01]  /*4200*/  UIADD3 UR8, UR8, 0x2000, URZ ;  /* 0x0000200008087890 */ /* 0x000fe2000fffe03f */
[----:B------:R-:W-:Y:S02]  /*4210*/  SEL R11, RZ, 0x1, P1 ;  /* 0x00000001ff0b7807 */ /* 0x000fe40000800000 */
[----:B------:R-:W-:Y:S02]  /*4220*/  SEL R5, R5, RZ, P1 ;  /* 0x000000ff05057207 */ /* 0x000fe40000800000 */
[----:B------:R-:W-:-:S04]  /*4230*/  LOP3.LUT R4, R4, R11, RZ, 0x3c, !PT ;  /* 0x0000000b04047212 */ /* 0x000fc800078e3cff */
[----:B------:R2:W-:Y:S02]  /*4240*/  UTMALDG.4D [UR8], [UR6], desc[UR18] ;  /* 0x00001208060075b4 */ /* 0x0005e40008019000 */
[----:B--2---:R-:W-:Y:S01]  /*4250*/  NOP ;  /* 0x0000000000007918 */ /* 0x004fe20000000000 */
.L_x_34:
[----:B------:R-:W-:Y:S05]  /*4260*/  BSYNC B0 ;  /* 0x0000000000007941 */ /* 0x000fea0003800000 */
.L_x_33:
[----:B------:R-:W-:-:S07]  /*4270*/  VIADD R6, R6, 0xffffffff ;  /* 0xffffffff06067836 */ /* 0x000fce0000000000 */
.L_x_32:
[C---:B------:R-:W-:Y:S01]  /*4280*/  ISETP.GT.AND P3, PT, R12.reuse, 0x2, PT ;  /* 0x000000020c00780c */ /* 0x040fe20003f64270 */
[----:B-1----:R-:W-:Y:S01]  /*4290*/  VIADD R11, R21, 0x1 ;  /* 0x00000001150b7836 */ /* 0x002fe20000000000 */
[----:B------:R-:W-:Y:S01]  /*42a0*/  IADD3 R13, R13, 0x1, RZ ;  /* 0x000000010d0d7810 */ /* 0x000fe20007ffe0ff */
[----:B------:R-:W-:Y:S01]  /*42b0*/  IMAD.MOV.U32 R89, RZ, RZ, R0 ;  /* 0x000000ffff597224 */ /* 0x000fe200078e0000 */
[----:B------:R-:W-:Y:S02]  /*42c0*/  IADD3 R12, R12, -0x1, RZ ;  /* 0xffffffff0c0c7810 */ /* 0x000fe40007ffe0ff */
[----:B------:R-:W-:Y:S02]  /*42d0*/  ISETP.NE.AND P1, PT, R13, 0x4, PT ;  /* 0x000000040d00780c */ /* 0x000fe40003f25270 */
[----:B------:R-:W-:Y:S02]  /*42e0*/  ISETP.NE.AND P2, PT, R11, 0x4, PT ;  /* 0x000000040b00780c */ /* 0x000fe40003f45270 */
[----:B------:R-:W-:-:S02]  /*42f0*/  SEL R18, RZ, 0x1, P1 ;  /* 0x00000001ff127807 */ /* 0x000fc40000800000 */
[----:B------:R-:W-:Y:S02]  /*4300*/  MOV R23, R9 ;  /* 0x0000000900177202 */ /* 0x000fe40000000f00 */
[----:B------:R-:W-:Y:S02]  /*4310*/  LOP3.LUT R3, R3, R18, RZ, 0x3c, !PT ;  /* 0x0000001203037212 */ /* 0x000fe400078e3cff */
[----:B------:R-:W-:Y:S02]  /*4320*/  SEL R13, R13, RZ, P1 ;  /* 0x000000ff0d0d7207 */ /* 0x000fe40000800000 */
[----:B------:R-:W-:Y:S01]  /*4330*/  SEL R11, R11, RZ, P2 ;  /* 0x000000ff0b0b7207 */ /* 0x000fe20001000000 */
[----:B------:R-:W-:Y:S06]  /*4340*/  @P3 BRA `(.L_x_37) ;  /* 0xffffffe000ac3947 */ /* 0x000fec000383ffff */
.L_x_24:
[----:B------:R-:W-:Y:S05]  /*4350*/  WARPSYNC.ALL ;  /* 0x0000000000007948 */ /* 0x000fea0003800000 */
[----:B------:R-:W2:Y:S01]  /*4360*/  SHFL.BFLY PT, R4, R17, 0x1, 0x1f ;  /* 0x0c201f0011047f89 */ /* 0x000ea200000e0000 */
[----:B------:R-:W-:Y:S01]  /*4370*/  BSSY B0, `(.L_x_38) ;  /* 0x0000022000007945 */ /* 0x000fe20003800000 */
[----:B------:R-:W-:Y:S01]  /*4380*/  IMAD.MOV.U32 R5, RZ, RZ, 0x7f800000 ;  /* 0x7f800000ff057424 */ /* 0x000fe200078e00ff */
[----:B------:R-:W-:Y:S01]  /*4390*/  MOV R8, 0x3f800000 ;  /* 0x3f80000000087802 */ /* 0x000fe20000000f00 */
[----:B------:R-:W3:Y:S01]  /*43a0*/  SHFL.BFLY PT, R6, R15, 0x1, 0x1f ;  /* 0x0c201f000f067f89 */ /* 0x000ee200000e0000 */
[----:B--2---:R-:W-:Y:S01]  /*43b0*/  FADD R4, R4, R17 ;  /* 0x0000001104047221 */ /* 0x004fe20000000000 */
[----:B---3--:R-:W-:-:S04]  /*43c0*/  FADD R18, R6, R15 ;  /* 0x0000000f06127221 */ /* 0x008fc80000000000 */
[----:B------:R-:W2:Y:S01]  /*43d0*/  SHFL.BFLY PT, R3, R4, 0x2, 0x1f ;  /* 0x0c401f0004037f89 */ /* 0x000ea200000e0000 */
[----:B------:R-:W-:-:S03]  /*43e0*/  MOV R6, 0x7f800000 ;  /* 0x7f80000000067802 */ /* 0x000fc60000000f00 */
[----:B------:R-:W3:Y:S01]  /*43f0*/  SHFL.BFLY PT, R19, R18, 0x2, 0x1f ;  /* 0x0c401f0012137f89 */ /* 0x000ee200000e0000 */
[C---:B--2---:R-:W-:Y:S01]  /*4400*/  FSETP.NE.AND P0, PT, R4.reuse, -R3, PT ;  /* 0x800000030400720b */ /* 0x044fe20003f05000 */
[----:B------:R-:W-:Y:S01]  /*4410*/  FADD R4, R4, R3 ;  /* 0x0000000304047221 */ /* 0x000fe20000000000 */
[----:B------:R-:W-:Y:S02]  /*4420*/  IMAD.MOV.U32 R3, RZ, RZ, 0x3f800000 ;  /* 0x3f800000ff037424 */ /* 0x000fe400078e00ff */
[----:B---3--:R-:W-:-:S09]  /*4430*/  FADD R7, R18, R19 ;  /* 0x0000001312077221 */ /* 0x008fd20000000000 */
[----:B------:R-:W-:Y:S05]  /*4440*/  @!P0 BRA `(.L_x_39) ;  /* 0x0000000000508947 */ /* 0x000fea0003800000 */
[----:B------:R-:W-:Y:S01]  /*4450*/  VIADD R3, R4, 0x1800000 ;  /* 0x0180000004037836 */ /* 0x000fe20000000000 */
[----:B------:R-:W-:Y:S04]  /*4460*/  BSSY B1, `(.L_x_40) ;  /* 0x000000b000017945 */ /* 0x000fe80003800000 */
[----:B------:R-:W-:-:S04]  /*4470*/  LOP3.LUT R3, R3, 0x7f800000, RZ, 0xc0, !PT ;  /* 0x7f80000003037812 */ /* 0x000fc800078ec0ff */
[----:B------:R-:W-:-:S13]  /*4480*/  ISETP.GT.U32.AND P0, PT, R3, 0x1ffffff, PT ;  /* 0x01ffffff0300780c */ /* 0x000fda0003f04070 */
[----:B------:R-:W-:Y:S05]  /*4490*/  @P0 BRA `(.L_x_41) ;  /* 0x00000000000c0947 */ /* 0x000fea0003800000 */
[----:B------:R-:W-:-:S07]  /*44a0*/  MOV R14, 0x44c0 ;  /* 0x000044c0000e7802 */ /* 0x000fce0000000f00 */
[----:B-1----:R-:W-:Y:S05]  /*44b0*/  CALL.REL.NOINC `($__internal_0_$__cuda_sm20_rcp_rn_f32_slowpath) ;  /* 0x0000001400487944 */ /* 0x002fea0003c00000 */
[----:B------:R-:W-:Y:S05]  /*44c0*/  BRA `(.L_x_42) ;  /* 0x0000000000107947 */ /* 0x000fea0003800000 */
.L_x_41:
[----:B------:R-:W2:Y:S02]  /*44d0*/  MUFU.RCP R3, R4 ;  /* 0x0000000400037308 */ /* 0x000ea40000001000 */
[----:B--2---:R-:W-:-:S04]  /*44e0*/  FFMA R6, R4, R3, -1 ;  /* 0xbf80000004067423 */ /* 0x004fc80000000003 */
[----:B------:R-:W-:-:S04]  /*44f0*/  FADD.FTZ R6, -R6, -RZ ;  /* 0x800000ff06067221 */ /* 0x000fc80000010100 */
[----:B------:R-:W-:-:S07]  /*4500*/  FFMA R3, R3, R6, R3 ;  /* 0x0000000603037223 */ /* 0x000fce0000000003 */
.L_x_42:
[----:B------:R-:W-:Y:S05]  /*4510*/  BSYNC B1 ;  /* 0x0000000000017941 */ /* 0x000fea0003800000 */
.L_x_40:
[----:B------:R-:W-:Y:S01]  /*4520*/  FSETP.GEU.AND P0, PT, |R4|, 1.175494350822287508e-38, PT ;  /* 0x008000000400780b */ /* 0x000fe20003f0e200 */
[----:B------:R-:W-:-:S12]  /*4530*/  ULDC UR6, c[0x0][0x600] ;  /* 0x0001800000067ab9 */ /* 0x000fd80000000800 */
[----:B------:R-:W-:-:S04]  /*4540*/  @!P0 FMUL R4, R4, 16777216 ;  /* 0x4b80000004048820 */ /* 0x000fc80000400000 */
[----:B------:R-:W2:Y:S02]  /*4550*/  MUFU.LG2 R6, R4 ;  /* 0x0000000400067308 */ /* 0x000ea40000000c00 */
[----:B--2---:R-:W-:-:S04]  /*4560*/  @!P0 FADD R6, R6, -24 ;  /* 0xc1c0000006068421 */ /* 0x004fc80000000000 */
[----:B-1----:R-:W-:-:S04]  /*4570*/  FMUL R11, R6, 0.69314718246459960938 ;  /* 0x3f317218060b7820 */ /* 0x002fc80000400000 */
[----:B------:R-:W-:-:S07]  /*4580*/  FFMA R6, R0, UR6, R11 ;  /* 0x0000000600067c23 */ /* 0x000fce000800000b */
.L_x_39:
[----:B------:R-:W-:Y:S05]  /*4590*/  BSYNC B0 ;  /* 0x0000000000007941 */ /* 0x000fea0003800000 */
.L_x_38:
[----:B------:R-:W-:Y:S01]  /*45a0*/  FSETP.NE.AND P0, PT, R18, -R19, PT ;  /* 0x800000131200720b */ /* 0x000fe20003f05000 */
[----:B------:R-:W-:Y:S01]  /*45b0*/  ULDC UR4, c[0x0][0x608] ;  /* 0x0001820000047ab9 */ /* 0x000fe20000000800 */
[----:B------:R-:W-:Y:S01]  /*45c0*/  BSSY B0, `(.L_x_43) ;  /* 0x0000029000007945 */ /* 0x000fe20003800000 */
[----:B------:R-:W-:-:S04]  /*45d0*/  FMUL R3, R3, UR4 ;  /* 0x0000000403037c20 */ /* 0x000fc80008400000 */
[-C--:B------:R-:W-:Y:S01]  /*45e0*/  FMUL R56, R56, R3.reuse ;  /* 0x0000000338387220 */ /* 0x080fe20000400000 */
        /* <DEDUP_REMOVED lines=14> */
[----:B------:R-:W-:Y:S01]  /*46d0*/  FMUL R85, R85, R3 ;  /* 0x0000000355557220 */ /* 0x000fe20000400000 */
[----:B------:R-:W-:Y:S06]  /*46e0*/  @!P0 BRA `(.L_x_44) ;  /* 0x0000000000588947 */ /* 0x000fec0003800000 */
[----:B------:R-:W-:Y:S01]  /*46f0*/  IADD3 R0, R7, 0x1800000, RZ ;  /* 0x0180000007007810 */ /* 0x000fe20007ffe0ff */
[----:B------:R-:W-:Y:S03]  /*4700*/  BSSY B1, `(.L_x_45) ;  /* 0x000000d000017945 */ /* 0x000fe60003800000 */
[----:B------:R-:W-:-:S04]  /*4710*/  LOP3.LUT R0, R0, 0x7f800000, RZ, 0xc0, !PT ;  /* 0x7f80000000007812 */ /* 0x000fc800078ec0ff */
[----:B------:R-:W-:-:S13]  /*4720*/  ISETP.GT.U32.AND P0, PT, R0, 0x1ffffff, PT ;  /* 0x01ffffff0000780c */ /* 0x000fda0003f04070 */
[----:B------:R-:W-:Y:S05]  /*4730*/  @P0 BRA `(.L_x_46) ;  /* 0x0000000000140947 */ /* 0x000fea0003800000 */
[----:B------:R-:W-:Y:S01]  /*4740*/  IMAD.MOV.U32 R4, RZ, RZ, R7 ;  /* 0x000000ffff047224 */ /* 0x000fe200078e0007 */
[----:B------:R-:W-:-:S07]  /*4750*/  MOV R14, 0x4770 ;  /* 0x00004770000e7802 */ /* 0x000fce0000000f00 */
[----:B-1----:R-:W-:Y:S05]  /*4760*/  CALL.REL.NOINC `($__internal_0_$__cuda_sm20_rcp_rn_f32_slowpath) ;  /* 0x00000010009c7944 */ /* 0x002fea0003c00000 */
[----:B------:R-:W-:Y:S01]  /*4770*/  MOV R8, R3 ;  /* 0x0000000300087202 */ /* 0x000fe20000000f00 */
[----:B------:R-:W-:Y:S06]  /*4780*/  BRA `(.L_x_47) ;  /* 0x0000000000107947 */ /* 0x000fec0003800000 */
.L_x_46:
[----:B------:R-:W2:Y:S02]  /*4790*/  MUFU.RCP R8, R7 ;  /* 0x0000000700087308 */ /* 0x000ea40000001000 */
[----:B--2---:R-:W-:-:S04]  /*47a0*/  FFMA R0, R7, R8, -1 ;  /* 0xbf80000007007423 */ /* 0x004fc80000000008 */
[----:B------:R-:W-:-:S04]  /*47b0*/  FADD.FTZ R3, -R0, -RZ ;  /* 0x800000ff00037221 */ /* 0x000fc80000010100 */
[----:B------:R-:W-:-:S07]  /*47c0*/  FFMA R8, R8, R3, R8 ;  /* 0x0000000308087223 */ /* 0x000fce0000000008 */
.L_x_47:
[----:B------:R-:W-:Y:S05]  /*47d0*/  BSYNC B1 ;  /* 0x0000000000017941 */ /* 0x000fea0003800000 */
.L_x_45:
[----:B------:R-:W-:Y:S01]  /*47e0*/  FSETP.GEU.AND P0, PT, |R7|, 1.175494350822287508e-38, PT ;  /* 0x008000000700780b */ /* 0x000fe20003f0e200 */
[----:B------:R-:W-:-:S12]  /*47f0*/  ULDC UR4, c[0x0][0x600] ;  /* 0x0001800000047ab9 */ /* 0x000fd80000000800 */
[----:B------:R-:W-:-:S04]  /*4800*/  @!P0 FMUL R7, R7, 16777216 ;  /* 0x4b80000007078820 */ /* 0x000fc80000400000 */
[----:B------:R-:W2:Y:S02]  /*4810*/  MUFU.LG2 R0, R7 ;  /* 0x0000000700007308 */ /* 0x000ea40000000c00 */
[----:B--2---:R-:W-:-:S04]  /*4820*/  @!P0 FADD R0, R0, -24 ;  /* 0xc1c0000000008421 */ /* 0x004fc80000000000 */
[----:B------:R-:W-:-:S04]  /*4830*/  FMUL R0, R0, 0.69314718246459960938 ;  /* 0x3f31721800007820 */ /* 0x000fc80000400000 */
[----:B------:R-:W-:-:S07]  /*4840*/  FFMA R5, R9, UR4, R0 ;  /* 0x0000000409057c23 */ /* 0x000fce0008000000 */
.L_x_44:
[----:B------:R-:W-:Y:S05]  /*4850*/  BSYNC B0 ;  /* 0x0000000000007941 */ /* 0x000fea0003800000 */
.L_x_43:
[----:B------:R-:W2:Y:S01]  /*4860*/  S2R R3, SR_TID.X ;  /* 0x0000000000037919 */ /* 0x000ea20000002100 */
[----:B------:R-:W-:Y:S01]  /*4870*/  ULDC UR4, c[0x0][0x608] ;  /* 0x0001820000047ab9 */ /* 0x000fe20000000800 */
[----:B------:R-:W-:Y:S01]  /*4880*/  ULDC.64 UR8, c[0x0][0x208] ;  /* 0x0000820000087ab9 */ /* 0x000fe20000000a00 */
[----:B------:R-:W-:Y:S01]  /*4890*/  FMUL R0, R8, UR4 ;  /* 0x0000000408007c20 */ /* 0x000fe20008400000 */
[----:B------:R-:W-:Y:S01]  /*48a0*/  BSSY B0, `(.L_x_48) ;  /* 0x0000019000007945 */ /* 0x000fe20003800000 */
[----:B------:R-:W-:Y:S02]  /*48b0*/  SHF.R.U32.HI R17, RZ, 0x5, R16 ;  /* 0x00000005ff117819 */ /* 0x000fe40000011610 */
[----:B--2---:R-:W-:-:S13]  /*48c0*/  LOP3.LUT P0, RZ, R3, 0x3, RZ, 0xc0, !PT ;  /* 0x0000000303ff7812 */ /* 0x004fda000780c0ff */
[----:B------:R-:W-:Y:S05]  /*48d0*/  @P0 BRA `(.L_x_49) ;  /* 0x0000000000540947 */ /* 0x000fea0003800000 */
[----:B------:R-:W2:Y:S01]  /*48e0*/  S2UR UR4, SR_CTAID.X ;  /* 0x00000000000479c3 */ /* 0x000ea20000002500 */
[----:B------:R-:W-:Y:S01]  /*48f0*/  SHF.R.U32.HI R3, RZ, 0x2, R3 ;  /* 0x00000002ff037819 */ /* 0x000fe20000011603 */
[----:B------:R-:W-:-:S03]  /*4900*/  IMAD.SHL.U32 R4, R17, 0x10, RZ ;  /* 0x0000001011047824 */ /* 0x000fc600078e00ff */
[----:B------:R-:W-:-:S04]  /*4910*/  LOP3.LUT R3, R3, 0x7, RZ, 0xc0, !PT ;  /* 0x0000000703037812 */ /* 0x000fc800078ec0ff */
[----:B------:R-:W-:Y:S01]  /*4920*/  LOP3.LUT R3, R4, 0xfffffff0, R3, 0xe2, !PT ;  /* 0xfffffff004037812 */ /* 0x000fe200078ee203 */
[----:B--2---:R-:W-:-:S03]  /*4930*/  USHF.L.U32 UR6, UR4, 0x6, URZ ;  /* 0x0000000604067899 */ /* 0x004fc6000800063f */
[----:B------:R-:W-:Y:S02]  /*4940*/  ULDC.64 UR4, c[0x0][0x688] ;  /* 0x0001a20000047ab9 */ /* 0x000fe40000000a00 */
[----:B------:R-:W-:Y:S02]  /*4950*/  UIMAD UR4, UR36, UR4, UR6 ;  /* 0x00000004240472a4 */ /* 0x000fe4000f8e0206 */
[----:B------:R-:W-:Y:S02]  /*4960*/  IADD3 R4, R3, UR6, RZ ;  /* 0x0000000603047c10 */ /* 0x000fe4000fffe0ff */
[----:B------:R-:W-:-:S03]  /*4970*/  UIMAD UR4, UR37, UR5, UR4 ;  /* 0x00000005250472a4 */ /* 0x000fc6000f8e0204 */
[C---:B------:R-:W-:Y:S01]  /*4980*/  VIADD R7, R4.reuse, 0x8 ;  /* 0x0000000804077836 */ /* 0x040fe20000000000 */
[----:B------:R-:W-:Y:S02]  /*4990*/  ULDC UR5, c[0x0][0x288] ;  /* 0x0000a20000057ab9 */ /* 0x000fe40000000800 */
[----:B------:R-:W-:Y:S02]  /*49a0*/  ISETP.GE.U32.AND P0, PT, R4, UR5, PT ;  /* 0x0000000504007c0c */ /* 0x000fe4000bf06070 */
[----:B------:R-:W-:Y:S02]  /*49b0*/  IADD3 R3, P2, R3, UR4, RZ ;  /* 0x0000000403037c10 */ /* 0x000fe4000ff5e0ff */
[----:B------:R-:W-:Y:S01]  /*49c0*/  ISETP.GE.U32.AND P1, PT, R7, UR5, PT ;  /* 0x0000000507007c0c */ /* 0x000fe2000bf26070 */
[----:B------:R-:W-:Y:S01]  /*49d0*/  ULDC.64 UR4, c[0x0][0x680] ;  /* 0x0001a00000047ab9 */ /* 0x000fe20000000a00 */
[----:B------:R-:W-:Y:S02]  /*49e0*/  IADD3.X R4, RZ, RZ, RZ, P2, !PT ;  /* 0x000000ffff047210 */ /* 0x000fe400017fe4ff */
[----:B------:R-:W-:-:S04]  /*49f0*/  LEA R8, P2, R3, UR4, 0x2 ;  /* 0x0000000403087c11 */ /* 0x000fc8000f8410ff */
[----:B------:R-:W-:-:S05]  /*4a00*/  LEA.HI.X R9, R3, UR5, R4, 0x2, P2 ;  /* 0x0000000503097c11 */ /* 0x000fca00090f1404 */
[----:B------:R2:W-:Y:S04]  /*4a10*/  @!P0 STG.E desc[UR8][R8.64], R6 ;  /* 0x0000000608008986 */ /* 0x0005e8000c101908 */
[----:B------:R2:W-:Y:S02]  /*4a20*/  @!P1 STG.E desc[UR8][R8.64+0x20], R5 ;  /* 0x0000200508009986 */ /* 0x0005e4000c101908 */
.L_x_49:
[----:B------:R-:W-:Y:S05]  /*4a30*/  BSYNC B0 ;  /* 0x0000000000007941 */ /* 0x000fea0003800000 */
.L_x_48:
[----:B------:R-:W-:Y:S01]  /*4a40*/  ULDC.64 UR4, c[0x0][0x730] ;  /* 0x0001cc0000047ab9 */ /* 0x000fe20000000a00 */
[-C--:B------:R-:W-:Y:S01]  /*4a50*/  FMUL R19, R58, R0.reuse ;  /* 0x000000003a137220 */ /* 0x080fe20000400000 */
[----:B------:R-:W-:Y:S01]  /*4a60*/  ISETP.NE.U32.AND P0, PT, RZ, UR4, PT ;  /* 0x00000004ff007c0c */ /* 0x000fe2000bf05070 */
[-C--:B------:R-:W-:Y:S01]  /*4a70*/  FMUL R59, R59, R0.reuse ;  /* 0x000000003b3b7220 */ /* 0x080fe20000400000 */
[-C--:B------:R-:W-:Y:S01]  /*4a80*/  FMUL R62, R62, R0.reuse ;  /* 0x000000003e3e7220 */ /* 0x080fe20000400000 */
[-C--:B------:R-:W-:Y:S01]  /*4a90*/  FMUL R63, R63, R0.reuse ;  /* 0x000000003f3f7220 */ /* 0x080fe20000400000 */
[----:B------:R-:W-:Y:S01]  /*4aa0*/  ISETP.NE.AND.EX P0, PT, RZ, UR5, PT, P0 ;  /* 0x00000005ff007c0c */ /* 0x000fe2000bf05300 */
        /* <DEDUP_REMOVED lines=12> */
[----:B------:R-:W-:Y:S06]  /*4b70*/  @P0 BRA `(.L_x_50) ;  /* 0x0000000000200947 */ /* 0x000fec0003800000 */
[----:B------:R-:W-:Y:S02]  /*4b80*/  ULDC.64 UR4, c[0x0][0x728] ;  /* 0x0001ca0000047ab9 */ /* 0x000fe40000000a00 */
[----:B------:R-:W-:-:S04]  /*4b90*/  ISETP.NE.U32.AND P0, PT, RZ, UR4, PT ;  /* 0x00000004ff007c0c */ /* 0x000fc8000bf05070 */
[----:B------:R-:W-:-:S13]  /*4ba0*/  ISETP.NE.AND.EX P0, PT, RZ, UR5, PT, P0 ;  /* 0x00000005ff007c0c */ /* 0x000fda000bf05300 */
[----:B------:R-:W-:Y:S05]  /*4bb0*/  @!P0 BRA `(.L_x_51) ;  /* 0x00000000000c8947 */ /* 0x000fea0003800000 */
[----:B--2---:R-:W2:Y:S02]  /*4bc0*/  LDC.64 R4, c[0x0][0x728] ;  /* 0x0001ca00ff047b82 */ /* 0x004ea40000000a00 */
[----:B--2---:R4:W5:Y:S01]  /*4bd0*/  LDG.E R18, desc[UR8][R4.64] ;  /* 0x0000000804127981 */ /* 0x004962000c1e1900 */
[----:B------:R-:W-:Y:S05]  /*4be0*/  BRA `(.L_x_50) ;  /* 0x0000000000047947 */ /* 0x000fea0003800000 */
.L_x_51:
[----:B------:R-:W3:Y:S02]  /*4bf0*/  LDC R18, c[0x0][0x720] ;  /* 0x0001c800ff127b82 */ /* 0x000ee40000000800 */
.L_x_50:
[----:B------:R-:W-:-:S04]  /*4c00*/  MOV R0, RZ ;  /* 0x000000ff00007202 */ /* 0x000fc80000000f00 */
[----:B------:R-:W-:-:S13]  /*4c10*/  LOP3.LUT P0, RZ, R0, 0x1bf, RZ, 0xc0, !PT ;  /* 0x000001bf00ff7812 */ /* 0x000fda000780c0ff */
[----:B------:R-:W-:Y:S05]  /*4c20*/  @!P0 BRA `(.L_x_52) ;  /* 0x0000000000408947 */ /* 0x000fea0003800000 */
[----:B------:R-:W-:Y:S01]  /*4c30*/  MOV R14, 0x0 ;  /* 0x00000000000e7802 */ /* 0x000fe20000000f00 */
[----:B------:R-:W-:Y:S01]  /*4c40*/  ULDC.64 UR4, c[0x4][0x68] ;  /* 0x01001a0000047ab9 */ /* 0x000fe20000000a00 */
[----:B------:R-:W-:Y:S01]  /*4c50*/  ULDC.64 UR6, c[0x4][0x8] ;  /* 0x0100020000067ab9 */ /* 0x000fe20000000a00 */
[----:B----4-:R-:W-:Y:S01]  /*4c60*/  IMAD.U32 R4, RZ, RZ, UR4 ;  /* 0x00000004ff047e24 */ /* 0x010fe2000f8e00ff */
[----:B--2---:R-:W-:Y:S01]  /*4c70*/  MOV R5, UR5 ;  /* 0x0000000500057c02 */ /* 0x004fe20008000f00 */
[----:B------:R-:W-:Y:S01]  /*4c80*/  ULDC.64 UR4, c[0x4][0x70] ;  /* 0x01001c0000047ab9 */ /* 0x000fe20000000a00 */
[----:B------:R-:W2:Y:S01]  /*4c90*/  LDC.64 R14, c[0x4][R14] ;  /* 0x010000000e0e7b82 */ /* 0x000ea20000000a00 */
[----:B------:R-:W-:Y:S01]  /*4ca0*/  IMAD.U32 R6, RZ, RZ, UR4 ;  /* 0x00000004ff067e24 */ /* 0x000fe2000f8e00ff */
[----:B------:R-:W-:Y:S01]  /*4cb0*/  MOV R7, UR5 ;  /* 0x0000000500077c02 */ /* 0x000fe20008000f00 */
[----:B------:R-:W-:Y:S01]  /*4cc0*/  IMAD.U32 R10, RZ, RZ, UR6 ;  /* 0x00000006ff0a7e24 */ /* 0x000fe2000f8e00ff */
[----:B-1----:R-:W-:Y:S01]  /*4cd0*/  MOV R11, UR7 ;  /* 0x00000007000b7c02 */ /* 0x002fe20008000f00 */
[----:B------:R-:W-:Y:S01]  /*4ce0*/  IMAD.MOV.U32 R8, RZ, RZ, 0x70 ;  /* 0x00000070ff087424 */ /* 0x000fe200078e00ff */
[----:B------:R-:W-:Y:S01]  /*4cf0*/  MOV R12, 0x1 ;  /* 0x00000001000c7802 */ /* 0x000fe20000000f00 */
[----:B------:R-:W-:-:S07]  /*4d00*/  IMAD.MOV.U32 R13, RZ, RZ, RZ ;  /* 0x000000ffff0d7224 */ /* 0x000fce00078e00ff */
[----:B------:R-:W-:-:S07]  /*4d10*/  LEPC R20, `(.L_x_52) ;  /* 0x000000001014794e */ /* 0x000fce0000000000 */
[----:B--23-5:R-:W-:Y:S05]  /*4d20*/  CALL.ABS.NOINC R14 ;  /* 0x000000000e007343 */ /* 0x02cfea0003c00000 */
.L_x_52:
[----:B------:R-:W-:-:S13]  /*4d30*/  LOP3.LUT P0, RZ, R2, 0x1bf, RZ, 0xc0, !PT ;  /* 0x000001bf02ff7812 */ /* 0x000fda000780c0ff */
[----:B------:R-:W-:Y:S05]  /*4d40*/  @!P0 BRA `(.L_x_53) ;  /* 0x0000000000408947 */ /* 0x000fea0003800000 */
[----:B------:R-:W-:Y:S01]  /*4d50*/  MOV R14, 0x0 ;  /* 0x00000000000e7802 */ /* 0x000fe20000000f00 */
[----:B------:R-:W-:Y:S01]  /*4d60*/  ULDC.64 UR4, c[0x4][0x68] ;  /* 0x01001a0000047ab9 */ /* 0x000fe20000000a00 */
[----:B------:R-:W-:Y:S01]  /*4d70*/  ULDC.64 UR6, c[0x4][0x8] ;  /* 0x0100020000067ab9 */ /* 0x000fe20000000a00 */
[----:B----4-:R-:W-:Y:S01]  /*4d80*/  MOV R4, UR4 ;  /* 0x0000000400047c02 */ /* 0x010fe20008000f00 */
[----:B--2---:R-:W-:Y:S01]  /*4d90*/  IMAD.U32 R5, RZ, RZ, UR5 ;  /* 0x00000005ff057e24 */ /* 0x004fe2000f8e00ff */
[----:B------:R-:W-:Y:S01]  /*4da0*/  ULDC.64 UR4, c[0x4][0x70] ;  /* 0x01001c0000047ab9 */ /* 0x000fe20000000a00 */
[----:B------:R-:W2:Y:S01]  /*4db0*/  LDC.64 R14, c[0x4][R14] ;  /* 0x010000000e0e7b82 */ /* 0x000ea20000000a00 */
[----:B------:R-:W-:Y:S01]  /*4dc0*/  MOV R6, UR4 ;  /* 0x0000000400067c02 */ /* 0x000fe20008000f00 */
[----:B------:R-:W-:Y:S01]  /*4dd0*/  IMAD.U32 R7, RZ, RZ, UR5 ;  /* 0x00000005ff077e24 */ /* 0x000fe2000f8e00ff */
[----:B------:R-:W-:Y:S01]  /*4de0*/  MOV R10, UR6 ;  /* 0x00000006000a7c02 */ /* 0x000fe20008000f00 */
[----:B-1----:R-:W-:Y:S01]  /*4df0*/  IMAD.U32 R11, RZ, RZ, UR7 ;  /* 0x00000007ff0b7e24 */ /* 0x002fe2000f8e00ff */
[----:B------:R-:W-:Y:S01]  /*4e00*/  MOV R8, 0x70 ;  /* 0x0000007000087802 */ /* 0x000fe20000000f00 */
[----:B------:R-:W-:Y:S01]  /*4e10*/  IMAD.MOV.U32 R12, RZ, RZ, 0x1 ;  /* 0x00000001ff0c7424 */ /* 0x000fe200078e00ff */
[----:B------:R-:W-:-:S07]  /*4e20*/  MOV R13, RZ ;  /* 0x000000ff000d7202 */ /* 0x000fce0000000f00 */
[----:B------:R-:W-:-:S07]  /*4e30*/  LEPC R20, `(.L_x_53) ;  /* 0x000000001014794e */ /* 0x000fce0000000000 */
[----:B--23-5:R-:W-:Y:S05]  /*4e40*/  CALL.ABS.NOINC R14 ;  /* 0x000000000e007343 */ /* 0x02cfea0003c00000 */
.L_x_53:
[----:B--2-4-:R-:W2:Y:S01]  /*4e50*/  S2R R5, SR_TID.X ;  /* 0x0000000000057919 */ /* 0x014ea20000002100 */
[----:B------:R-:W-:Y:S01]  /*4e60*/  ULDC.64 UR4, c[0x0][0x730] ;  /* 0x0001cc0000047ab9 */ /* 0x000fe20000000a00 */
[----:B------:R-:W-:Y:S02]  /*4e70*/  IADD3 R16, R16, 0x1f, RZ ;  /* 0x0000001f10107810 */ /* 0x000fe40007ffe0ff */
[----:B------:R-:W-:Y:S02]  /*4e80*/  ISETP.NE.U32.AND P0, PT, RZ, UR4, PT ;  /* 0x00000004ff007c0c */ /* 0x000fe4000bf05070 */
[----:B------:R-:W-:Y:S02]  /*4e90*/  ISETP.GT.U32.AND P1, PT, R16, 0x3e, PT ;  /* 0x0000003e1000780c */ /* 0x000fe40003f24070 */
[----:B------:R-:W-:-:S13]  /*4ea0*/  ISETP.NE.AND.EX P0, PT, RZ, UR5, PT, P0 ;  /* 0x00000005ff007c0c */ /* 0x000fda000bf05300 */
[----:B---3-5:R-:W3:Y:S01]  /*4eb0*/  @P0 LDC R18, c[0x0][0x720] ;  /* 0x0001c800ff120b82 */ /* 0x028ee20000000800 */
[C---:B--2---:R-:W-:Y:S01]  /*4ec0*/  IMAD.SHL.U32 R0, R5.reuse, 0x20, RZ ;  /* 0x0000002005007824 */ /* 0x044fe200078e00ff */
[----:B------:R-:W-:Y:S02]  /*4ed0*/  SHF.R.U32.HI R4, RZ, 0x1, R5 ;  /* 0x00000001ff047819 */ /* 0x000fe40000011605 */
[----:B------:R-:W-:Y:S02]  /*4ee0*/  LOP3.LUT P0, RZ, R5, 0x4, RZ, 0xc0, !PT ;  /* 0x0000000405ff7812 */ /* 0x000fe4000780c0ff */
[C---:B------:R-:W-:Y:S02]  /*4ef0*/  LOP3.LUT R3, R0.reuse, 0xc0, RZ, 0xc0, !PT ;  /* 0x000000c000037812 */ /* 0x040fe400078ec0ff */
[----:B------:R-:W-:Y:S02]  /*4f00*/  LOP3.LUT R6, R0, 0x20, RZ, 0xc0, !PT ;  /* 0x0000002000067812 */ /* 0x000fe400078ec0ff */
[----:B------:R-:W-:-:S02]  /*4f10*/  LOP3.LUT R3, R3, 0x8, R4, 0xf8, !PT ;  /* 0x0000000803037812 */ /* 0x000fc400078ef804 */
[----:B------:R-:W-:Y:S01]  /*4f20*/  SHF.L.U32 R4, R5, 0x2, RZ ;  /* 0x0000000205047819 */ /* 0x000fe200000006ff */
[----:B------:R-:W-:Y:S01]  /*4f30*/  IMAD R6, R17, 0x200, R6 ;  /* 0x0000020011067824 */ /* 0x000fe200078e0206 */
[----:B------:R-:W-:Y:S01]  /*4f40*/  LOP3.LUT R0, R0, 0x100, RZ, 0xc0, !PT ;  /* 0x0000010000007812 */ /* 0x000fe200078ec0ff */
[-C--:B---3--:R-:W-:Y:S01]  /*4f50*/  FMUL R5, R19, R18.reuse ;  /* 0x0000001213057220 */ /* 0x088fe20000400000 */
[----:B------:R-:W-:Y:S01]  /*4f60*/  LOP3.LUT R3, R3, 0x18, R4, 0x78, !PT ;  /* 0x0000001803037812 */ /* 0x000fe200078e7804 */
[-C--:B------:R-:W-:Y:S01]  /*4f70*/  FMUL R7, R62, R18.reuse ;  /* 0x000000123e077220 */ /* 0x080fe20000400000 */
[-C--:B------:R-:W-:Y:S01]  /*4f80*/  FMUL R8, R63, R18.reuse ;  /* 0x000000123f087220 */ /* 0x080fe20000400000 */
[----:B------:R-:W-:Y:S01]  /*4f90*/  FMUL R9, R66, R18 ;  /* 0x0000001242097220 */ /* 0x000fe20000400000 */
[----:B------:R-:W-:Y:S01]  /*4fa0*/  IADD3 R3, R3, R6, R0 ;  /* 0x0000000603037210 */ /* 0x000fe20007ffe000 */
[-C--:B------:R-:W-:Y:S01]  /*4fb0*/  FMUL R0, R59, R18.reuse ;  /* 0x000000123b007220 */ /* 0x080fe20000400000 */
[-C--:B------:R-:W-:Y:S01]  /*4fc0*/  FMUL R10, R67, R18.reuse ;  /* 0x00000012430a7220 */ /* 0x080fe20000400000 */
[-C--:B------:R-:W-:Y:S01]  /*4fd0*/  FMUL R4, R56, R18.reuse ;  /* 0x0000001238047220 */ /* 0x080fe20000400000 */
[-C--:B------:R-:W-:Y:S01]  /*4fe0*/  FMUL R57, R57, R18.reuse ;  /* 0x0000001239397220 */ /* 0x080fe20000400000 */
[-C--:B------:R-:W-:Y:S01]  /*4ff0*/  FMUL R6, R60, R18.reuse ;  /* 0x000000123c067220 */ /* 0x080fe20000400000 */
[----:B------:R-:W-:Y:S01]  /*5000*/  F2FP.F16.F32.PACK_AB R5, R0, R5 ;  /* 0x000000050005723e */ /* 0x000fe200000000ff */
[-C--:B------:R-:W-:Y:S01]  /*5010*/  FMUL R61, R61, R18.reuse ;  /* 0x000000123d3d7220 */ /* 0x080fe20000400000 */
[-C--:B------:R-:W-:Y:S01]  /*5020*/  FMUL R64, R64, R18.reuse ;  /* 0x0000001240407220 */ /* 0x080fe20000400000 */
[-C--:B------:R-:W-:Y:S01]  /*5030*/  FMUL R65, R65, R18.reuse ;  /* 0x0000001241417220 */ /* 0x080fe20000400000 */
[-C--:B------:R-:W-:Y:S01]  /*5040*/  FMUL R68, R68, R18.reuse ;  /* 0x0000001244447220 */ /* 0x080fe20000400000 */
[-C--:B------:R-:W-:Y:S01]  /*5050*/  FMUL R69, R69, R18.reuse ;  /* 0x0000001245457220 */ /* 0x080fe20000400000 */
[-C--:B-1----:R-:W-:Y:S01]  /*5060*/  FMUL R11, R70, R18.reuse ;  /* 0x00000012460b7220 */ /* 0x082fe20000400000 */
[-C--:B------:R-:W-:Y:S01]  /*5070*/  FMUL R12, R71, R18.reuse ;  /* 0x00000012470c7220 */ /* 0x080fe20000400000 */
[----:B------:R-:W-:Y:S01]  /*5080*/  IMAD.MOV.U32 R0, RZ, RZ, 0x10 ;  /* 0x00000010ff007424 */ /* 0x000fe200078e00ff */
[----:B------:R-:W-:Y:S01]  /*5090*/  F2FP.F16.F32.PACK_AB R7, R8, R7 ;  /* 0x000000070807723e */ /* 0x000fe200000000ff */
[-C--:B------:R-:W-:Y:S01]  /*50a0*/  FMUL R73, R73, R18.reuse ;  /* 0x0000001249497220 */ /* 0x080fe20000400000 */
[----:B------:R-:W-:Y:S01]  /*50b0*/  F2FP.F16.F32.PACK_AB R9, R10, R9 ;  /* 0x000000090a09723e */ /* 0x000fe200000000ff */
        /* <DEDUP_REMOVED lines=15> */
[----:B------:R-:W-:-:S02]  /*51b0*/  F2FP.F16.F32.PACK_AB R4, R57, R4 ;  /* 0x000000043904723e */ /* 0x000fc400000000ff */
[----:B------:R-:W-:Y:S02]  /*51c0*/  F2FP.F16.F32.PACK_AB R6, R61, R6 ;  /* 0x000000063d06723e */ /* 0x000fe400000000ff */
[----:B------:R-:W-:Y:S02]  /*51d0*/  F2FP.F16.F32.PACK_AB R8, R65, R64 ;  /* 0x000000404108723e */ /* 0x000fe400000000ff */
[----:B------:R-:W-:Y:S02]  /*51e0*/  F2FP.F16.F32.PACK_AB R10, R69, R68 ;  /* 0x00000044450a723e */ /* 0x000fe400000000ff */
[----:B------:R-:W-:Y:S02]  /*51f0*/  F2FP.F16.F32.PACK_AB R11, R12, R11 ;  /* 0x0000000b0c0b723e */ /* 0x000fe400000000ff */
[----:B------:R-:W-:Y:S02]  /*5200*/  SEL R0, R0, 0xfffffff0, !P0 ;  /* 0xfffffff000007807 */ /* 0x000fe40004000000 */
[----:B------:R-:W-:Y:S01]  /*5210*/  LEA R3, R3, R2, 0x1 ;  /* 0x0000000203037211 */ /* 0x000fe200078e08ff */
[----:B------:R-:W-:Y:S06]  /*5220*/  @P1 BRA `(.L_x_54) ;  /* 0x0000000000041947 */ /* 0x000fec0003800000 */
[----:B------:R-:W-:-:S04]  /*5230*/  DEPBAR.LE SB0, 0x1 ;  /* 0x000080400000791a */ /* 0x000fc80000000000 */
.L_x_54:
[----:B------:R-:W-:Y:S05]  /*5240*/  WARPSYNC.ALL ;  /* 0x0000000000007948 */ /* 0x000fea0003800000 */
[----:B------:R-:W-:Y:S01]  /*5250*/  BAR.SYNC.DEFER_BLOCKING 0x1, 0x80 ;  /* 0x0042000000007b1d */ /* 0x000fe20000010000 */
[----:B------:R-:W-:Y:S01]  /*5260*/  IMAD R0, R0, 0x2, R3 ;  /* 0x0000000200007824 */ /* 0x000fe200078e0203 */
[----:B------:R-:W-:Y:S02]  /*5270*/  F2FP.F16.F32.PACK_AB R72, R73, R72 ;  /* 0x000000484948723e */ /* 0x000fe400000000ff */
[----:B------:R-:W-:Y:S02]  /*5280*/  F2FP.F16.F32.PACK_AB R80, R81, R80 ;  /* 0x000000505150723e */ /* 0x000fe400000000ff */
[----:B------:R-:W-:Y:S01]  /*5290*/  BSSY B0, `(.L_x_55) ;  /* 0x000001d000007945 */ /* 0x000fe20003800000 */
[----:B------:R-:W-:-:S02]  /*52a0*/  F2FP.F16.F32.PACK_AB R73, R75, R74 ;  /* 0x0000004a4b49723e */ /* 0x000fc400000000ff */
[----:B------:R-:W-:Y:S02]  /*52b0*/  F2FP.F16.F32.PACK_AB R81, R83, R82 ;  /* 0x000000525351723e */ /* 0x000fe400000000ff */
[----:B------:R-:W-:Y:S02]  /*52c0*/  F2FP.F16.F32.PACK_AB R74, R77, R76 ;  /* 0x0000004c4d4a723e */ /* 0x000fe400000000ff */
[----:B------:R-:W-:Y:S02]  /*52d0*/  F2FP.F16.F32.PACK_AB R75, R79, R78 ;  /* 0x0000004e4f4b723e */ /* 0x000fe400000000ff */
[----:B------:R-:W-:Y:S02]  /*52e0*/  F2FP.F16.F32.PACK_AB R82, R85, R84 ;  /* 0x000000545552723e */ /* 0x000fe400000000ff */
[----:B------:R-:W-:Y:S01]  /*52f0*/  F2FP.F16.F32.PACK_AB R83, R87, R86 ;  /* 0x000000565753723e */ /* 0x000fe200000000ff */
[----:B------:R1:W-:Y:S04]  /*5300*/  STSM.16.M88.4 [R3], R4 ;  /* 0x0000000403007844 */ /* 0x0003e80000000200 */
[----:B------:R1:W-:Y:S01]  /*5310*/  STSM.16.M88.4 [R0], R8 ;  /* 0x0000000800007844 */ /* 0x0003e20000000200 */
[----:B------:R-:W-:Y:S01]  /*5320*/  @!PT LDS RZ, [RZ] ;  /* 0x00000000fffff984 */ /* 0x000fe20000000800 */
[----:B------:R-:W-:Y:S01]  /*5330*/  @!PT LDS RZ, [RZ] ;  /* 0x00000000fffff984 */ /* 0x000fe20000000800 */
[----:B------:R-:W-:Y:S01]  /*5340*/  @!PT LDS RZ, [RZ] ;  /* 0x00000000fffff984 */ /* 0x000fe20000000800 */
[----:B------:R-:W-:Y:S01]  /*5350*/  @!PT LDS RZ, [RZ] ;  /* 0x00000000fffff984 */ /* 0x000fe20000000800 */
[----:B------:R2:W-:Y:S06]  /*5360*/  MEMBAR.ALL.CTA ;  /* 0x0000000000007992 */ /* 0x0005ec0000008000 */
[----:B--2---:R-:W2:Y:S02]  /*5370*/  FENCE.VIEW.ASYNC.S ;  /* 0x00000000000073c6 */ /* 0x004ea40000000000 */
[----:B--2---:R-:W-:Y:S06]  /*5380*/  BAR.SYNC.DEFER_BLOCKING 0x1, 0x80 ;  /* 0x0042000000007b1d */ /* 0x004fec0000010000 */
[----:B------:R-:W-:Y:S05]  /*5390*/  @P1 BRA `(.L_x_56) ;  /* 0x0000000000301947 */ /* 0x000fea0003800000 */
[----:B------:R-:W2:Y:S01]  /*53a0*/  S2UR UR10, SR_CTAID.X ;  /* 0x00000000000a79c3 */ /* 0x000ea20000002500 */
[----:B------:R-:W-:Y:S01]  /*53b0*/  ULDC.64 UR4, c[0x0][0x198] ;  /* 0x0000660000047ab9 */ /* 0x000fe20000000a00 */
[----:B------:R-:W-:Y:S01]  /*53c0*/  R2UR UR8, R2 ;  /* 0x00000000020872ca */ /* 0x000fe200000e0000 */
[----:B------:R-:W-:Y:S01]  /*53d0*/  UIADD3 UR4, UP0, UR4, 0x670, URZ ;  /* 0x0000067004047890 */ /* 0x000fe2000ff1e03f */
[----:B------:R-:W-:Y:S01]  /*53e0*/  UMOV UR9, URZ ;  /* 0x0000003f00097c82 */ /* 0x000fe20008000000 */
[----:B------:R-:W-:Y:S02]  /*53f0*/  UMOV UR11, UR36 ;  /* 0x00000024000b7c82 */ /* 0x000fe40008000000 */
[----:B------:R-:W-:Y:S01]  /*5400*/  UIADD3.X UR5, URZ, UR5, URZ, UP0, !UPT ;  /* 0x000000053f057290 */ /* 0x000fe200087fe43f */
[----:B------:R-:W-:Y:S01]  /*5410*/  UMOV UR12, UR37 ;  /* 0x00000025000c7c82 */ /* 0x000fe20008000000 */
[----:B--2---:R-:W-:-:S09]  /*5420*/  USHF.L.U32 UR10, UR10, 0x6, URZ ;  /* 0x000000060a0a7899 */ /* 0x004fd2000800063f */
[----:B------:R2:W-:Y:S01]  /*5430*/  UTMASTG.4D [UR8], [UR4] ;  /* 0x00000008040073b5 */ /* 0x0005e20008018000 */
[----:B------:R0:W-:Y:S01]  /*5440*/  UTMACMDFLUSH ;  /* 0x00000000000079b7 */ /* 0x0001e20000000000 */
[----:B--2---:R-:W-:-:S04]  /*5450*/  DEPBAR.LE SB0, 0x1 ;  /* 0x000080400000791a */ /* 0x004fc80000000000 */
.L_x_56:
[----:B------:R-:W-:Y:S05]  /*5460*/  BSYNC B0 ;  /* 0x0000000000007941 */ /* 0x000fea0003800000 */
.L_x_55:
[----:B------:R-:W-:Y:S06]  /*5470*/  BAR.SYNC.DEFER_BLOCKING 0x1, 0x80 ;  /* 0x0042000000007b1d */ /* 0x000fec0000010000 */
[----:B------:R-:W-:Y:S01]  /*5480*/  BSSY B0, `(.L_x_57) ;  /* 0x0000017000007945 */ /* 0x000fe20003800000 */
[----:B------:R2:W-:Y:S04]  /*5490*/  STSM.16.M88.4 [R3+0x1000], R72 ;  /* 0x0010004803007844 */ /* 0x0005e80000000200 */
[----:B------:R2:W-:Y:S01]  /*54a0*/  STSM.16.M88.4 [R0+0x1000], R80 ;  /* 0x0010005000007844 */ /* 0x0005e20000000200 */
[----:B------:R-:W-:Y:S01]  /*54b0*/  @!PT LDS RZ, [RZ] ;  /* 0x00000000fffff984 */ /* 0x000fe20000000800 */
[----:B------:R-:W-:Y:S01]  /*54c0*/  @!PT LDS RZ, [RZ] ;  /* 0x00000000fffff984 */ /* 0x000fe20000000800 */
[----:B------:R-:W-:Y:S01]  /*54d0*/  @!PT LDS RZ, [RZ] ;  /* 0x00000000fffff984 */ /* 0x000fe20000000800 */
[----:B------:R-:W-:Y:S01]  /*54e0*/  @!PT LDS RZ, [RZ] ;  /* 0x00000000fffff984 */ /* 0x000fe20000000800 */
[----:B------:R3:W-:Y:S06]  /*54f0*/  MEMBAR.ALL.CTA ;  /* 0x0000000000007992 */ /* 0x0007ec0000008000 */
[----:B---3--:R-:W3:Y:S02]  /*5500*/  FENCE.VIEW.ASYNC.S ;  /* 0x00000000000073c6 */ /* 0x008ee40000000000 */
[----:B---3--:R-:W-:Y:S06]  /*5510*/  BAR.SYNC.DEFER_BLOCKING 0x1, 0x80 ;  /* 0x0042000000007b1d */ /* 0x008fec0000010000 */
[----:B------:R-:W-:Y:S05]  /*5520*/  @P1 BRA `(.L_x_58) ;  /* 0x0000000000301947 */ /* 0x000fea0003800000 */
[----:B------:R-:W3:Y:S01]  /*5530*/  S2UR UR10, SR_CTAID.X ;  /* 0x00000000000a79c3 */ /* 0x000ee20000002500 */
[----:B------:R-:W-:Y:S01]  /*5540*/  R2UR UR8, R2 ;  /* 0x00000000020872ca */ /* 0x000fe200000e0000 */
[----:B------:R-:W-:Y:S01]  /*5550*/  ULDC.64 UR4, c[0x0][0x198] ;  /* 0x0000660000047ab9 */ /* 0x000fe20000000a00 */
[----:B------:R-:W-:Y:S01]  /*5560*/  UMOV UR9, 0x20 ;  /* 0x0000002000097882 */ /* 0x000fe20000000000 */
[----:B------:R-:W-:Y:S01]  /*5570*/  UIADD3 UR4, UP0, UR4, 0x670, URZ ;  /* 0x0000067004047890 */ /* 0x000fe2000ff1e03f */
[----:B------:R-:W-:Y:S01]  /*5580*/  UMOV UR11, UR36 ;  /* 0x00000024000b7c82 */ /* 0x000fe20008000000 */
[----:B------:R-:W-:Y:S02]  /*5590*/  UMOV UR12, UR37 ;  /* 0x00000025000c7c82 */ /* 0x000fe40008000000 */
[----:B------:R-:W-:-:S06]  /*55a0*/  UIADD3.X UR5, URZ, UR5, URZ, UP0, !UPT ;  /* 0x000000053f057290 */ /* 0x000fcc00087fe43f */
[----:B------:R-:W-:Y:S02]  /*55b0*/  UIADD3 UR8, UR8, 0x1000, URZ ;  /* 0x0000100008087890 */ /* 0x000fe4000fffe03f */
[----:B---3--:R-:W-:-:S09]  /*55c0*/  USHF.L.U32 UR10, UR10, 0x6, URZ ;  /* 0x000000060a0a7899 */ /* 0x008fd2000800063f */
[----:B------:R3:W-:Y:S02]  /*55d0*/  UTMASTG.4D [UR8], [UR4] ;  /* 0x00000008040073b5 */ /* 0x0007e40008018000 */
[----:B---3--:R0:W-:Y:S02]  /*55e0*/  UTMACMDFLUSH ;  /* 0x00000000000079b7 */ /* 0x0081e40000000000 */
.L_x_58:
[----:B------:R-:W-:Y:S05]  /*55f0*/  BSYNC B0 ;  /* 0x0000000000007941 */ /* 0x000fea0003800000 */
.L_x_57:
[----:B------:R-:W-:-:S04]  /*5600*/  DEPBAR.LE SB0, 0x0 ;  /* 0x000080000000791a */ /* 0x000fc80000000000 */
[----:B------:R-:W-:Y:S05]  /*5610*/  EXIT ;  /* 0x000000000000794d */ /* 0x000fea0003800000 */
.L_x_7:
[----:B-1----:R1:W2:Y:S02]  /*5620*/  SYNCS.PHASECHK.TRANS64.TRYWAIT P2, [R3+URZ+0xa048], R2 ;  /* 0x00a04802030075a7 */ /* 0x0022a4000804017f */
[----:B--2---:R-:W-:Y:S05]  /*5630*/  @!P2 NANOSLEEP.SYNCS 0x989680 ;  /* 0x009896800000a95d */ /* 0x004fea0003900000 */
[----:B------:R-:W2:Y:S02]  /*5640*/  @!P2 SYNCS.PHASECHK.TRANS64 P2, [R3+URZ+0xa048], R2 ;  /* 0x00a048020300a5a7 */ /* 0x000ea4000804007f */
[----:B--2---:R-:W-:Y:S05]  /*5650*/  @!P2 BRA `(.L_x_7) ;  /* 0xfffffffc00f0a947 */ /* 0x004fea000383ffff */
[----:B------:R-:W-:Y:S05]  /*5660*/  BRA `(.L_x_59) ;  /* 0xffffffb000107947 */ /* 0x000fea000383ffff */
.L_x_12:
[----:B-1----:R1:W2:Y:S02]  /*5670*/  SYNCS.PHASECHK.TRANS64.TRYWAIT P1, [R0+URZ+0xa020], R3 ;  /* 0x00a02003000075a7 */ /* 0x0022a4000802017f */
[----:B--2---:R-:W-:Y:S05]  /*5680*/  @!P1 NANOSLEEP.SYNCS 0x989680 ;  /* 0x009896800000995d */ /* 0x004fea0003900000 */
[----:B------:R-:W2:Y:S02]  /*5690*/  @!P1 SYNCS.PHASECHK.TRANS64 P1, [R0+URZ+0xa020], R3 ;  /* 0x00a02003000095a7 */ /* 0x000ea4000802007f */
[----:B--2---:R-:W-:Y:S05]  /*56a0*/  @!P1 BRA `(.L_x_12) ;  /* 0xfffffffc00f09947 */ /* 0x004fea000383ffff */
[----:B------:R-:W-:Y:S05]  /*56b0*/  BRA `(.L_x_60) ;  /* 0xffffffb000ac7947 */ /* 0x000fea000383ffff */
.L_x_14:
[----:B-1----:R1:W2:Y:S02]  /*56c0*/  SYNCS.PHASECHK.TRANS64.TRYWAIT P1, [R0+URZ+0xa020], R3 ;  /* 0x00a02003000075a7 */ /* 0x0022a4000802017f */
[----:B--2---:R-:W-:Y:S05]  /*56d0*/  @!P1 NANOSLEEP.SYNCS 0x989680 ;  /* 0x009896800000995d */ /* 0x004fea0003900000 */
[----:B------:R-:W2:Y:S02]  /*56e0*/  @!P1 SYNCS.PHASECHK.TRANS64 P1, [R0+URZ+0xa020], R3 ;  /* 0x00a02003000095a7 */ /* 0x000ea4000802007f */
[----:B--2---:R-:W-:Y:S05]  /*56f0*/  @!P1 BRA `(.L_x_14) ;  /* 0xfffffffc00f09947 */ /* 0x004fea000383ffff */
[----:B------:R-:W-:Y:S05]  /*5700*/  BRA `(.L_x_61) ;  /* 0xffffffb400047947 */ /* 0x000fea000383ffff */
.L_x_17:
[----:B-1----:R1:W2:Y:S02]  /*5710*/  SYNCS.PHASECHK.TRANS64.TRYWAIT P1, [R2+URZ+0xa020], R3 ;  /* 0x00a02003020075a7 */ /* 0x0022a4000802017f */
[----:B--2---:R-:W-:Y:S05]  /*5720*/  @!P1 NANOSLEEP.SYNCS 0x989680 ;  /* 0x009896800000995d */ /* 0x004fea0003900000 */
[----:B------:R-:W2:Y:S02]  /*5730*/  @!P1 SYNCS.PHASECHK.TRANS64 P1, [R2+URZ+0xa020], R3 ;  /* 0x00a02003020095a7 */ /* 0x000ea4000802007f */
[----:B--2---:R-:W-:Y:S05]  /*5740*/  @!P1 BRA `(.L_x_17) ;  /* 0xfffffffc00f09947 */ /* 0x004fea000383ffff */
[----:B------:R-:W-:Y:S05]  /*5750*/  BRA `(.L_x_62) ;  /* 0xffffffb400787947 */ /* 0x000fea000383ffff */
.L_x_19:
[----:B-1----:R1:W2:Y:S02]  /*5760*/  SYNCS.PHASECHK.TRANS64.TRYWAIT P1, [R3+URZ+0xa020], R0 ;  /* 0x00a02000030075a7 */ /* 0x0022a4000802017f */
[----:B--2---:R-:W-:Y:S05]  /*5770*/  @!P1 NANOSLEEP.SYNCS 0x989680 ;  /* 0x009896800000995d */ /* 0x004fea0003900000 */
[----:B------:R-:W2:Y:S02]  /*5780*/  @!P1 SYNCS.PHASECHK.TRANS64 P1, [R3+URZ+0xa020], R0 ;  /* 0x00a02000030095a7 */ /* 0x000ea4000802007f */
[----:B--2---:R-:W-:Y:S05]  /*5790*/  @!P1 BRA `(.L_x_19) ;  /* 0xfffffffc00f09947 */ /* 0x004fea000383ffff */
[----:B------:R-:W-:Y:S05]  /*57a0*/  BRA `(.L_x_63) ;  /* 0xffffffb400e87947 */ /* 0x000fea000383ffff */
.L_x_21:
[----:B-1----:R1:W2:Y:S02]  /*57b0*/  SYNCS.PHASECHK.TRANS64.TRYWAIT P1, [R2+URZ+0xa040], R21 ;  /* 0x00a04015020075a7 */ /* 0x0022a4000802017f */
[----:B--2---:R-:W-:Y:S05]  /*57c0*/  @!P1 NANOSLEEP.SYNCS 0x989680 ;  /* 0x009896800000995d */ /* 0x004fea0003900000 */
[----:B------:R-:W2:Y:S02]  /*57d0*/  @!P1 SYNCS.PHASECHK.TRANS64 P1, [R2+URZ+0xa040], R21 ;  /* 0x00a04015020095a7 */ /* 0x000ea4000802007f */
[----:B--2---:R-:W-:Y:S05]  /*57e0*/  @!P1 BRA `(.L_x_21) ;  /* 0xfffffffc00f09947 */ /* 0x004fea000383ffff */
[----:B------:R-:W-:Y:S05]  /*57f0*/  BRA `(.L_x_64) ;  /* 0xffffffb800607947 */ /* 0x000fea000383ffff */
.L_x_22:
[----:B--2---:R2:W3:Y:S02]  /*5800*/  SYNCS.PHASECHK.TRANS64.TRYWAIT P1, [R2+URZ+0xa000], R21 ;  /* 0x00a00015020075a7 */ /* 0x0044e4000802017f */
[----:B---3--:R-:W-:Y:S05]  /*5810*/  @!P1 NANOSLEEP.SYNCS 0x989680 ;  /* 0x009896800000995d */ /* 0x008fea0003900000 */
[----:B------:R-:W3:Y:S02]  /*5820*/  @!P1 SYNCS.PHASECHK.TRANS64 P1, [R2+URZ+0xa000], R21 ;  /* 0x00a00015020095a7 */ /* 0x000ee4000802007f */
[----:B---3--:R-:W-:Y:S05]  /*5830*/  @!P1 BRA `(.L_x_22) ;  /* 0xfffffffc00f09947 */ /* 0x008fea000383ffff */
[----:B------:R-:W-:Y:S05]  /*5840*/  BRA `(.L_x_65) ;  /* 0xffffffb800587947 */ /* 0x000fea000383ffff */
.L_x_23:
[----:B--2---:R2:W3:Y:S02]  /*5850*/  SYNCS.PHASECHK.TRANS64.TRYWAIT P6, [R2+URZ+0xa008], R21 ;  /* 0x00a00815020075a7 */ /* 0x0044e400080c017f */
[----:B---3--:R-:W-:Y:S05]  /*5860*/  @!P6 NANOSLEEP.SYNCS 0x989680 ;  /* 0x009896800000e95d */ /* 0x008fea0003900000 */
[----:B------:R-:W3:Y:S02]  /*5870*/  @!P6 SYNCS.PHASECHK.TRANS64 P6, [R2+URZ+0xa008], R21 ;  /* 0x00a008150200e5a7 */ /* 0x000ee400080c007f */
[----:B---3--:R-:W-:Y:S05]  /*5880*/  @!P6 BRA `(.L_x_23) ;  /* 0xfffffffc00f0e947 */ /* 0x008fea000383ffff */
[----:B------:R-:W-:Y:S05]  /*5890*/  BRA `(.L_x_66) ;  /* 0xffffffc000947947 */ /* 0x000fea000383ffff */
.L_x_25:
[----:B-1----:R1:W2:Y:S02]  /*58a0*/  SYNCS.PHASECHK.TRANS64.TRYWAIT P1, [R9+URZ+0xa000], R0 ;  /* 0x00a00000090075a7 */ /* 0x0022a4000802017f */
[----:B--2---:R-:W-:Y:S05]  /*58b0*/  @!P1 NANOSLEEP.SYNCS 0x989680 ;  /* 0x009896800000995d */ /* 0x004fea0003900000 */
[----:B------:R-:W2:Y:S02]  /*58c0*/  @!P1 SYNCS.PHASECHK.TRANS64 P1, [R9+URZ+0xa000], R0 ;  /* 0x00a00000090095a7 */ /* 0x000ea4000802007f */
[----:B--2---:R-:W-:Y:S05]  /*58d0*/  @!P1 BRA `(.L_x_25) ;  /* 0xfffffffc00f09947 */ /* 0x004fea000383ffff */
[----:B------:R-:W-:Y:S05]  /*58e0*/  BRA `(.L_x_67) ;  /* 0xffffffcc00587947 */ /* 0x000fea000383ffff */
.L_x_28:
[----:B-1----:R1:W2:Y:S02]  /*58f0*/  SYNCS.PHASECHK.TRANS64.TRYWAIT P2, [R0+URZ+0xa020], R9 ;  /* 0x00a02009000075a7 */ /* 0x0022a4000804017f */
[----:B--2---:R-:W-:Y:S05]  /*5900*/  @!P2 NANOSLEEP.SYNCS 0x989680 ;  /* 0x009896800000a95d */ /* 0x004fea0003900000 */
[----:B------:R-:W2:Y:S02]  /*5910*/  @!P2 SYNCS.PHASECHK.TRANS64 P2, [R0+URZ+0xa020], R9 ;  /* 0x00a020090000a5a7 */ /* 0x000ea4000804007f */
[----:B--2---:R-:W-:Y:S05]  /*5920*/  @!P2 BRA `(.L_x_28) ;  /* 0xfffffffc00f0a947 */ /* 0x004fea000383ffff */
[----:B------:R-:W-:Y:S05]  /*5930*/  BRA `(.L_x_68) ;  /* 0xffffffcc00dc7947 */ /* 0x000fea000383ffff */
.L_x_31:
[----:B------:R1:W1:Y:S02]  /*5940*/  SYNCS.PHASECHK.TRANS64.TRYWAIT P5, [R20+URZ+0xa000], R21 ;  /* 0x00a00015140075a7 */ /* 0x00026400080a017f */
[----:B-1----:R-:W-:Y:S05]  /*5950*/  @!P5 NANOSLEEP.SYNCS 0x989680 ;  /* 0x009896800000d95d */ /* 0x002fea0003900000 */
[----:B------:R-:W1:Y:S02]  /*5960*/  @!P5 SYNCS.PHASECHK.TRANS64 P5, [R20+URZ+0xa000], R21 ;  /* 0x00a000151400d5a7 */ /* 0x000e6400080a007f */
[----:B-1----:R-:W-:Y:S05]  /*5970*/  @!P5 BRA `(.L_x_31) ;  /* 0xfffffffc00f0d947 */ /* 0x002fea000383ffff */
[----:B------:R-:W-:Y:S05]  /*5980*/  BRA `(.L_x_69) ;  /* 0xffffffd4005c7947 */ /* 0x000fea000383ffff */
.L_x_35:
[----:B-1----:R1:W2:Y:S02]  /*5990*/  SYNCS.PHASECHK.TRANS64.TRYWAIT P1, [R11+URZ+0xa020], R18 ;  /* 0x00a020120b0075a7 */ /* 0x0022a4000802017f */
[----:B--2---:R-:W-:Y:S05]  /*59a0*/  @!P1 NANOSLEEP.SYNCS 0x989680 ;  /* 0x009896800000995d */ /* 0x004fea0003900000 */
[----:B------:R-:W2:Y:S02]  /*59b0*/  @!P1 SYNCS.PHASECHK.TRANS64 P1, [R11+URZ+0xa020], R18 ;  /* 0x00a020120b0095a7 */ /* 0x000ea4000802007f */
[----:B--2---:R-:W-:Y:S05]  /*59c0*/  @!P1 BRA `(.L_x_35) ;  /* 0xfffffffc00f09947 */ /* 0x004fea000383ffff */
[----:B------:R-:W-:Y:S05]  /*59d0*/  BRA `(.L_x_70) ;  /* 0xffffffe400b07947 */ /* 0x000fea000383ffff */
        .weak           $__internal_0_$__cuda_sm20_rcp_rn_f32_slowpath
        .type           $__internal_0_$__cuda_sm20_rcp_rn_f32_slowpath,@function
        .size           $__internal_0_$__cuda_sm20_rcp_rn_f32_slowpath,(.L_x_76 - $__internal_0_$__cuda_sm20_rcp_rn_f32_slowpath)
$__internal_0_$__cuda_sm20_rcp_rn_f32_slowpath:
[----:B------:R-:W-:Y:S01]  /*59e0*/  SHF.L.U32 R3, R4, 0x1, RZ ;  /* 0x0000000104037819 */ /* 0x000fe200000006ff */
[----:B------:R-:W-:Y:S03]  /*59f0*/  BSSY B2, `(.L_x_71) ;  /* 0x0000030000027945 */ /* 0x000fe60003800000 */
[----:B------:R-:W-:-:S04]  /*5a00*/  SHF.R.U32.HI R15, RZ, 0x18, R3 ;  /* 0x00000018ff0f7819 */ /* 0x000fc80000011603 */
[----:B------:R-:W-:-:S13]  /*5a10*/  ISETP.NE.U32.AND P0, PT, R15, RZ, PT ;  /* 0x000000ff0f00720c */ /* 0x000fda0003f05070 */
[----:B------:R-:W-:Y:S05]  /*5a20*/  @P0 BRA `(.L_x_72) ;  /* 0x0000000000280947 */ /* 0x000fea0003800000 */
[----:B------:R-:W-:-:S05]  /*5a30*/  IMAD.SHL.U32 R3, R4, 0x2, RZ ;  /* 0x0000000204037824 */ /* 0x000fca00078e00ff */
[----:B------:R-:W-:-:S13]  /*5a40*/  ISETP.NE.AND P0, PT, R3, RZ, PT ;  /* 0x000000ff0300720c */ /* 0x000fda0003f05270 */
[----:B------:R-:W-:Y:S01]  /*5a50*/  @P0 FFMA R11, R4, 1.84467440737095516160e+19, RZ ;  /* 0x5f800000040b0823 */ /* 0x000fe200000000ff */
[----:B------:R-:W-:Y:S08]  /*5a60*/  @!P0 MUFU.RCP R10, R4 ;  /* 0x00000004000a8308 */ /* 0x000ff00000001000 */
[----:B------:R-:W1:Y:S02]  /*5a70*/  @P0 MUFU.RCP R12, R11 ;  /* 0x0000000b000c0308 */ /* 0x000e640000001000 */
[----:B-1----:R-:W-:-:S04]  /*5a80*/  @P0 FFMA R3, R11, R12, -1 ;  /* 0xbf8000000b030423 */ /* 0x002fc8000000000c */
[----:B------:R-:W-:-:S04]  /*5a90*/  @P0 FADD.FTZ R3, -R3, -RZ ;  /* 0x800000ff03030221 */ /* 0x000fc80000010100 */
[----:B------:R-:W-:-:S04]  /*5aa0*/  @P0 FFMA R3, R12, R3, R12 ;  /* 0x000000030c030223 */ /* 0x000fc8000000000c */
[----:B------:R-:W-:Y:S01]  /*5ab0*/  @P0 FFMA R10, R3, 1.84467440737095516160e+19, RZ ;  /* 0x5f800000030a0823 */ /* 0x000fe200000000ff */
[----:B------:R-:W-:Y:S06]  /*5ac0*/  BRA `(.L_x_73) ;  /* 0x0000000000887947 */ /* 0x000fec0003800000 */
.L_x_72:
[----:B------:R-:W-:-:S04]  /*5ad0*/  IADD3 R20, R15, -0xfd, RZ ;  /* 0xffffff030f147810 */ /* 0x000fc80007ffe0ff */
[----:B------:R-:W-:-:S13]  /*5ae0*/  ISETP.GT.U32.AND P0, PT, R20, 0x1, PT ;  /* 0x000000011400780c */ /* 0x000fda0003f04070 */
[----:B------:R-:W-:Y:S05]  /*5af0*/  @P0 BRA `(.L_x_74) ;  /* 0x0000000000780947 */ /* 0x000fea0003800000 */
[----:B------:R-:W-:Y:S01]  /*5b00*/  LOP3.LUT R3, R4, 0x7fffff, RZ, 0xc0, !PT ;  /* 0x007fffff04037812 */ /* 0x000fe200078ec0ff */
[----:B------:R-:W-:-:S03]  /*5b10*/  IMAD.MOV.U32 R13, RZ, RZ, 0x3 ;  /* 0x00000003ff0d7424 */ /* 0x000fc600078e00ff */
[----:B------:R-:W-:Y:S02]  /*5b20*/  LOP3.LUT R3, R3, 0x3f800000, RZ, 0xfc, !PT ;  /* 0x3f80000003037812 */ /* 0x000fe400078efcff */
[----:B------:R-:W-:Y:S02]  /*5b30*/  SHF.L.U32 R13, R13, R20, RZ ;  /* 0x000000140d0d7219 */ /* 0x000fe400000006ff */
[----:B------:R-:W1:Y:S02]  /*5b40*/  MUFU.RCP R10, R3 ;  /* 0x00000003000a7308 */ /* 0x000e640000001000 */
[----:B-1----:R-:W-:-:S04]  /*5b50*/  FFMA R11, R3, R10, -1 ;  /* 0xbf800000030b7423 */ /* 0x002fc8000000000a */
[----:B------:R-:W-:-:S04]  /*5b60*/  FADD.FTZ R11, -R11, -RZ ;  /* 0x800000ff0b0b7221 */ /* 0x000fc80000010100 */
[CCC-:B------:R-:W-:Y:S01]  /*5b70*/  FFMA.RM R12, R10.reuse, R11.reuse, R10.reuse ;  /* 0x0000000b0a0c7223 */ /* 0x1c0fe2000000400a */
[----:B------:R-:W-:-:S04]  /*5b80*/  FFMA.RP R11, R10, R11, R10 ;  /* 0x0000000b0a0b7223 */ /* 0x000fc8000000800a */
[C---:B------:R-:W-:Y:S02]  /*5b90*/  LOP3.LUT R10, R12.reuse, 0x7fffff, RZ, 0xc0, !PT ;  /* 0x007fffff0c0a7812 */ /* 0x040fe400078ec0ff */
[----:B------:R-:W-:Y:S02]  /*5ba0*/  FSETP.NEU.FTZ.AND P0, PT, R12, R11, PT ;  /* 0x0000000b0c00720b */ /* 0x000fe40003f1d000 */
[----:B------:R-:W-:Y:S02]  /*5bb0*/  LOP3.LUT R10, R10, 0x800000, RZ, 0xfc, !PT ;  /* 0x008000000a0a7812 */ /* 0x000fe400078efcff */
[----:B------:R-:W-:Y:S02]  /*5bc0*/  SEL R11, RZ, 0xffffffff, !P0 ;  /* 0xffffffffff0b7807 */ /* 0x000fe40004000000 */
[----:B------:R-:W-:Y:S02]  /*5bd0*/  LOP3.LUT R13, R13, R10, RZ, 0xc0, !PT ;  /* 0x0000000a0d0d7212 */ /* 0x000fe400078ec0ff */
[----:B------:R-:W-:-:S02]  /*5be0*/  IADD3 R11, -R11, RZ, RZ ;  /* 0x000000ff0b0b7210 */ /* 0x000fc40007ffe1ff */
[-C--:B------:R-:W-:Y:S02]  /*5bf0*/  SHF.R.U32.HI R13, RZ, R20.reuse, R13 ;  /* 0x00000014ff0d7219 */ /* 0x080fe4000001160d */
[----:B------:R-:W-:Y:S02]  /*5c00*/  LOP3.LUT P1, RZ, R11, R20, R10, 0xf8, !PT ;  /* 0x000000140bff7212 */ /* 0x000fe4000782f80a */
[C---:B------:R-:W-:Y:S02]  /*5c10*/  LOP3.LUT P0, RZ, R13.reuse, 0x1, RZ, 0xc0, !PT ;  /* 0x000000010dff7812 */ /* 0x040fe4000780c0ff */
[----:B------:R-:W-:-:S04]  /*5c20*/  LOP3.LUT P2, RZ, R13, 0x2, RZ, 0xc0, !PT ;  /* 0x000000020dff7812 */ /* 0x000fc8000784c0ff */
[----:B------:R-:W-:Y:S02]  /*5c30*/  PLOP3.LUT P0, PT, P0, P1, P2, 0xe0, 0x0 ;  /* 0x000000000000781c */ /* 0x000fe40000703c20 */
[----:B------:R-:W-:Y:S02]  /*5c40*/  LOP3.LUT P1, RZ, R4, 0x7fffff, RZ, 0xc0, !PT ;  /* 0x007fffff04ff7812 */ /* 0x000fe4000782c0ff */
[----:B------:R-:W-:-:S05]  /*5c50*/  SEL R3, RZ, 0x1, !P0 ;  /* 0x00000001ff037807 */ /* 0x000fca0004000000 */
[----:B------:R-:W-:-:S05]  /*5c60*/  IMAD.MOV R3, RZ, RZ, -R3 ;  /* 0x000000ffff037224 */ /* 0x000fca00078e0a03 */
[----:B------:R-:W-:Y:S02]  /*5c70*/  ISETP.GE.AND P0, PT, R3, RZ, PT ;  /* 0x000000ff0300720c */ /* 0x000fe40003f06270 */
[----:B------:R-:W-:-:S04]  /*5c80*/  IADD3 R3, R15, -0xfc, RZ ;  /* 0xffffff040f037810 */ /* 0x000fc80007ffe0ff */
[----:B------:R-:W-:-:S07]  /*5c90*/  SHF.R.U32.HI R3, RZ, R3, R10 ;  /* 0x00000003ff037219 */ /* 0x000fce000001160a */
[----:B------:R-:W-:-:S05]  /*5ca0*/  @!P0 VIADD R3, R3, 0x1 ;  /* 0x0000000103038836 */ /* 0x000fca0000000000 */
[----:B------:R-:W-:-:S04]  /*5cb0*/  @!P1 SHF.L.U32 R3, R3, 0x1, RZ ;  /* 0x0000000103039819 */ /* 0x000fc800000006ff */
[----:B------:R-:W-:Y:S01]  /*5cc0*/  LOP3.LUT R10, R3, 0x80000000, R4, 0xf8, !PT ;  /* 0x80000000030a7812 */ /* 0x000fe200078ef804 */
[----:B------:R-:W-:Y:S06]  /*5cd0*/  BRA `(.L_x_73) ;  /* 0x0000000000047947 */ /* 0x000fec0003800000 */
.L_x_74:
[----:B------:R1:W2:Y:S02]  /*5ce0*/  MUFU.RCP R10, R4 ;  /* 0x00000004000a7308 */ /* 0x0002a40000001000 */
.L_x_73:
[----:B------:R-:W-:Y:S05]  /*5cf0*/  BSYNC B2 ;  /* 0x0000000000027941 */ /* 0x000fea0003800000 */
.L_x_71:
[----:B--2---:R-:W-:Y:S01]  /*5d00*/  IMAD.MOV.U32 R3, RZ, RZ, R10 ;  /* 0x000000ffff037224 */ /* 0x004fe200078e000a */
[----:B------:R-:W-:Y:S02]  /*5d10*/  MOV R10, R14 ;  /* 0x0000000e000a7202 */ /* 0x000fe40000000f00 */
[----:B------:R-:W-:-:S04]  /*5d20*/  MOV R11, 0x0 ;  /* 0x00000000000b7802 */ /* 0x000fc80000000f00 */
[----:B-1----:R-:W-:Y:S05]  /*5d30*/  RET.REL.NODEC R10 `(_ZN7cutlass13device_kernelINS_4fmha6kernel13FmhaKernelTmaINS1_10collective15FmhaMainloopTmaINS_6half_tEfN4cute5tupleIJNS7_1CILi64EEESA_SA_EEENS4_13DefaultFusionEJEEENS4_15FmhaFwdEpilogueIS6_fSB_EEJEEEEEvNT_6ParamsE) ;  /* 0xffffffa00ab07950 */ /* 0x002fea0003c3ffff */
.L_x_75:
[----:B------:R-:W-:-:S00]  /*5d40*/  BRA `(.L_x_75) ;  /* 0xfffffffc00fc7947 */ /* 0x000fc0000383ffff */
[----:B------:R-:W-:-:S00]  /*5d50*/  NOP ;  /* 0x0000000000007918 */ /* 0x000fc00000000000 */
        /* <DEDUP_REMOVED lines=10> */
.L_x_76:


//--------------------- .nv.global.init           --------------------------
	.section	.nv.global.init,"aw",@progbits
.nv.global.init:
	.type		$str$23,@object
	.size		$str$23,($str$24 - $str$23)
$str$23:
        /*0000*/ 	.byte	0x28, 0x61, 0x64, 0x64, 0x72, 0x65, 0x73, 0x73, 0x20, 0x26, 0x20, 0x6d, 0x61, 0x73, 0x6b, 0x29
        /*0010*/ 	.byte	0x20, 0x3d, 0x3d, 0x20, 0x30, 0x00
	.type		$str$24,@object
	.size		$str$24,(__unnamed_1 - $str$24)
$str$24:
        /*0016*/ 	.byte	0x2f, 0x74, 0x6d, 0x70, 0x2f, 0x63, 0x75, 0x74, 0x6c, 0x61, 0x73, 0x73, 0x5f, 0x73, 0x77, 0x65
        /*0026*/ 	.byte	0x65, 0x70, 0x5f, 0x73, 0x72, 0x63, 0x2f, 0x69, 0x6e, 0x63, 0x6c, 0x75, 0x64, 0x65, 0x2f, 0x63
        /*0036*/ 	.byte	0x75, 0x74, 0x65, 0x2f, 0x70, 0x6f, 0x69, 0x6e, 0x74, 0x65, 0x72, 0x5f, 0x66, 0x6c, 0x61, 0x67
        /*0046*/ 	.byte	0x67, 0x65, 0x64, 0x2e, 0x68, 0x70, 0x70, 0x00
	.type		__unnamed_1,@object
	.size		__unnamed_1,(.L_0 - __unnamed_1)
__unnamed_1:
        /*004e*/ 	.byte	0x61, 0x75, 0x74, 0x6f, 0x20, 0x63, 0x75, 0x74, 0x65, 0x3a, 0x3a, 0x61, 0x73, 0x5f, 0x70, 0x6f
        /* <DEDUP_REMOVED lines=27> */
        /*020e*/ 	.byte	0x3e, 0x3e, 0x3e, 0x3e, 0x3e, 0x5d, 0x00
.L_0:


//--------------------- .nv.shared._ZN7cutlass13device_kernelINS_4fmha6kernel13FmhaKernelTmaINS1_10collective15FmhaMainloopTmaINS_6half_tEfN4cute5tupleIJNS7_1CILi64EEESA_SA_EEENS4_13DefaultFusionEJEEENS4_15FmhaFwdEpilogueIS6_fSB_EEJEEEEEvNT_6ParamsE --------------------------
	.section	.nv.shared._ZN7cutlass13device_kernelINS_4fmha6kernel13FmhaKernelTmaINS1_10collective15FmhaMainloopTmaINS_6half_tEfN4cute5tupleIJNS7_1CILi64EEESA_SA_EEENS4_13DefaultFusionEJEEENS4_15FmhaFwdEpilogueIS6_fSB_EEJEEEEEvNT_6ParamsE,"aw",@nobits
	.sectionflags	@""
	.align	16
	.zero		1024


//--------------------- .nv.shared.reserved.0     --------------------------
	.section	.nv.shared.reserved.0,"aw",@nobits
	.weak		__nv_reservedSMEM_offset_0_alias
	.size		__nv_reservedSMEM_offset_0_alias, 0, 0
	.other		__nv_reservedSMEM_offset_0_alias,@"STO_CUDA_RESERVED_SHARED STV_DEFAULT"
__nv_reservedSMEM_offset_0_alias:
	.zero		0


//--------------------- .nv.global                --------------------------
	.section	.nv.global,"aw",@nobits
.nv.global:
	.type		_ZN39_INTERNAL_c3d1aa13_4_k_cu_543a6e49_27534cute1_E,@object
	.size		_ZN39_INTERNAL_c3d1aa13_4_k_cu_543a6e49_27534cute1_E,(_ZN39_INTERNAL_c3d1aa13_4_k_cu_543a6e49_27534cuda3std3__45__cpo6cbeginE - _ZN39_INTERNAL_c3d1aa13_4_k_cu_543a6e49_27534cute1_E)
_ZN39_INTERNAL_c3d1aa13_4_k_cu_543a6e49_27534cute1_E:
	.zero		1
	.type		_ZN39_INTERNAL_c3d1aa13_4_k_cu_543a6e49_27534cuda3std3__45__cpo6cbeginE,@object
	.size		_ZN39_INTERNAL_c3d1aa13_4_k_cu_543a6e49_27534cuda3std3__45__cpo6cbeginE,(_ZN39_INTERNAL_c3d1aa13_4_k_cu_543a6e49_27534cuda3std3__48in_placeE - _ZN39_INTERNAL_c3d1aa13_4_k_cu_543a6e49_27534cuda3std3__45__cpo6cbeginE)
_ZN39_INTERNAL_c3d1aa13_4_k_cu_543a6e49_27534cuda3std3__45__cpo6cbeginE:
	.zero		1
	.type		_ZN39_INTERNAL_c3d1aa13_4_k_cu_543a6e49_27534cuda3std3__48in_placeE,@object
	.size		_ZN39_INTERNAL_c3d1aa13_4_k_cu_543a6e49_27534cuda3std3__48in_placeE,(_ZN39_INTERNAL_c3d1aa13_4_k_cu_543a6e49_27534cuda3std6ranges3__45__cpo9iter_moveE - _ZN39_INTERNAL_c3d1aa13_4_k_cu_543a6e49_27534cuda3std3__48in_placeE)
_ZN39_INTERNAL_c3d1aa13_4_k_cu_543a6e49_27534cuda3std3__48in_placeE:
	.zero		1
	.type		_ZN39_INTERNAL_c3d1aa13_4_k_cu_543a6e49_27534cuda3std6ranges3__45__cpo9iter_moveE,@object
	.size		_ZN39_INTERNAL_c3d1aa13_4_k_cu_543a6e49_27534cuda3std6ranges3__45__cpo9iter_moveE,(_ZN39_INTERNAL_c3d1aa13_4_k_cu_543a6e49_27534cuda3std3__45__cpo5beginE - _ZN39_INTERNAL_c3d1aa13_4_k_cu_543a6e49_27534cuda3std6ranges3__45__cpo9iter_moveE)
_ZN39_INTERNAL_c3d1aa13_4_k_cu_543a6e49_27534cuda3std6ranges3__45__cpo9iter_moveE:
	.zero		1
	.type		_ZN39_INTERNAL_c3d1aa13_4_k_cu_543a6e49_27534cuda3std3__45__cpo5beginE,@object
	.size		_ZN39_INTERNAL_c3d1aa13_4_k_cu_543a6e49_27534cuda3std3__45__cpo5beginE,(_ZN39_INTERNAL_c3d1aa13_4_k_cu_543a6e49_27534cuda3std3__441_GLOBAL__N__c3d1aa13_4_k_cu_543a6e49_27536ignoreE - _ZN39_INTERNAL_c3d1aa13_4_k_cu_543a6e49_27534cuda3std3__45__cpo5beginE)
_ZN39_INTERNAL_c3d1aa13_4_k_cu_543a6e49_27534cuda3std3__45__cpo5beginE:
	.zero		1
	.type		_ZN39_INTERNAL_c3d1aa13_4_k_cu_543a6e49_27534cuda3std3__441_GLOBAL__N__c3d1aa13_4_k_cu_543a6e49_27536ignoreE,@object
	.size		_ZN39_INTERNAL_c3d1aa13_4_k_cu_543a6e49_27534cuda3std3__441_GLOBAL__N__c3d1aa13_4_k_cu_543a6e49_27536ignoreE,(_ZN39_INTERNAL_c3d1aa13_4_k_cu_543a6e49_27534cute7productE - _ZN39_INTERNAL_c3d1aa13_4_k_cu_543a6e49_27534cuda3std3__441_GLOBAL__N__c3d1aa13_4_k_cu_543a6e49_27536ignoreE)
_ZN39_INTERNAL_c3d1aa13_4_k_cu_543a6e49_27534cuda3std3__441_GLOBAL__N__c3d1aa13_4_k_cu_543a6e49_27536ignoreE:
	.zero		1
	.type		_ZN39_INTERNAL_c3d1aa13_4_k_cu_543a6e49_27534cute7productE,@object
	.size		_ZN39_INTERNAL_c3d1aa13_4_k_cu_543a6e49_27534cute7productE,(_ZN39_INTERNAL_c3d1aa13_4_k_cu_543a6e49_27534cuda3std3__45__cpo3endE - _ZN39_INTERNAL_c3d1aa13_4_k_cu_543a6e49_27534cute7productE)
_ZN39_INTERNAL_c3d1aa13_4_k_cu_543a6e49_27534cute7productE:
	.zero		1
	.type		_ZN39_INTERNAL_c3d1aa13_4_k_cu_543a6e49_27534cuda3std3__45__cpo3endE,@object
	.size		_ZN39_INTERNAL_c3d1aa13_4_k_cu_543a6e49_27534cuda3std3__45__cpo3endE,(_ZN39_INTERNAL_c3d1aa13_4_k_cu_543a6e49_27534cuda3std3__419piecewise_constructE - _ZN39_INTERNAL_c3d1aa13_4_k_cu_543a6e49_27534cuda3std3__45__cpo3endE)
_ZN39_INTERNAL_c3d1aa13_4_k_cu_543a6e49_27534cuda3std3__45__cpo3endE:
	.zero		1
	.type		_ZN39_INTERNAL_c3d1aa13_4_k_cu_543a6e49_27534cuda3std3__419piecewise_constructE,@object
	.size		_ZN39_INTERNAL_c3d1aa13_4_k_cu_543a6e49_27534cuda3std3__419piecewise_constructE,(_ZN39_INTERNAL_c3d1aa13_4_k_cu_543a6e49_27534cuda3std3__45__cpo4cendE - _ZN39_INTERNAL_c3d1aa13_4_k_cu_543a6e49_27534cuda3std3__419piecewise_constructE)
_ZN39_INTERNAL_c3d1aa13_4_k_cu_543a6e49_27534cuda3std3__419piecewise_constructE:
	.zero		1
	.type		_ZN39_INTERNAL_c3d1aa13_4_k_cu_543a6e49_27534cuda3std3__45__cpo4cendE,@object
	.size		_ZN39_INTERNAL_c3d1aa13_4_k_cu_543a6e49_27534cuda3std3__45__cpo4cendE,(_ZN39_INTERNAL_c3d1aa13_4_k_cu_543a6e49_27534cuda3std6ranges3__45__cpo4swapE - _ZN39_INTERNAL_c3d1aa13_4_k_cu_543a6e49_27534cuda3std3__45__cpo4cendE)
_ZN39_INTERNAL_c3d1aa13_4_k_cu_543a6e49_27534cuda3std3__45__cpo4cendE:
	.zero		1
	.type		_ZN39_INTERNAL_c3d1aa13_4_k_cu_543a6e49_27534cuda3std6ranges3__45__cpo4swapE,@object
	.size		_ZN39_INTERNAL_c3d1aa13_4_k_cu_543a6e49_27534cuda3std6ranges3__45__cpo4swapE,(.L_8 - _ZN39_INTERNAL_c3d1aa13_4_k_cu_543a6e49_27534cuda3std6ranges3__45__cpo4swapE)
_ZN39_INTERNAL_c3d1aa13_4_k_cu_543a6e49_27534cuda3std6ranges3__45__cpo4swapE:
	.zero		1
.L_8:


//--------------------- .nv.constant0._ZN7cutlass13device_kernelINS_4fmha6kernel13FmhaKernelTmaINS1_10collective15FmhaMainloopTmaINS_6half_tEfN4cute5tupleIJNS7_1CILi64EEESA_SA_EEENS4_13DefaultFusionEJEEENS4_15FmhaFwdEpilogueIS6_fSB_EEJEEEEEvNT_6ParamsE --------------------------
	.section	.nv.constant0._ZN7cutlass13device_kernelINS_4fmha6kernel13FmhaKernelTmaINS1_10collective15FmhaMainloopTmaINS_6half_tEfN4cute5tupleIJNS7_1CILi64EEESA_SA_EEENS4_13DefaultFusionEJEEENS4_15FmhaFwdEpilogueIS6_fSB_EEJEEEEEvNT_6ParamsE,"a",@progbits
	.sectionflags	@""
	.align	4
.nv.constant0._ZN7cutlass13device_kernelINS_4fmha6kernel13FmhaKernelTmaINS1_10collective15FmhaMainloopTmaINS_6half_tEfN4cute5tupleIJNS7_1CILi64EEESA_SA_EEENS4_13DefaultFusionEJEEENS4_15FmhaFwdEpilogueIS6_fSB_EEJEEEEEvNT_6ParamsE:
	.zero		2688


//--------------------- SYMBOLS --------------------------

	.type		.nv.reservedSmem.offset0,@object
	.size		.nv.reservedSmem.offset0,0x4
	.type		__assertfail,@function
